def gluon_tcgen05(
    a_ptr,
    b_ptr,
    c_ptr,
    M,
    N,
    K,
    stride_am,
    stride_bk,
    stride_cm,
    BLOCK_M: gl.constexpr,
    BLOCK_N: gl.constexpr,
    BLOCK_K: gl.constexpr,
    DTYPE: gl.constexpr,
    A_LAYOUT: gl.constexpr,
    B_LAYOUT: gl.constexpr,
    C_LAYOUT: gl.constexpr,
    B_SHAPE: gl.constexpr,
    TMEM_LAYOUT: gl.constexpr,
    TMEM_REG: gl.constexpr,
    TRANS_B: gl.constexpr,
    NUM_BUFFERS: gl.constexpr,
):
    a_desc = tma.make_tensor_descriptor(
        a_ptr, [M, K], [stride_am, 1], [BLOCK_M, BLOCK_K], A_LAYOUT
    )
    b_desc = tma.make_tensor_descriptor(
        b_ptr,
        [N, K] if TRANS_B else [K, N],
        [stride_bk, 1],
        B_SHAPE,
        B_LAYOUT,
    )
    c_desc = tma.make_tensor_descriptor(
        c_ptr, [M, N], [stride_cm, 1], [BLOCK_M, BLOCK_N], C_LAYOUT
    )

    a_bufs = gl.allocate_shared_memory(
        DTYPE, [NUM_BUFFERS, BLOCK_M, BLOCK_K], A_LAYOUT
    )
    b_bufs = gl.allocate_shared_memory(DTYPE, [NUM_BUFFERS] + B_SHAPE, B_LAYOUT)

    pid_m = gl.program_id(0)
    pid_n = gl.program_id(1)
    off_m = pid_m * BLOCK_M
    off_n = pid_n * BLOCK_N

    tma_bars = gl.allocate_shared_memory(
        gl.int64, [NUM_BUFFERS, 1], mbarrier.MBarrierLayout()
    )
    mma_bars = gl.allocate_shared_memory(
        gl.int64, [NUM_BUFFERS, 1], mbarrier.MBarrierLayout()
    )
    for i in gl.static_range(NUM_BUFFERS):
        mbarrier.init(tma_bars.index(i), count=1)
        mbarrier.init(mma_bars.index(i), count=1)

    acc_tmem = allocate_tensor_memory(gl.float32, [BLOCK_M, BLOCK_N], TMEM_LAYOUT)
    idx = 0
    phase = 0
    use_acc = False
    for k in range(0, K, BLOCK_K):
        a = a_bufs.index(idx)
        b = b_bufs.index(idx)
        tma_bar = tma_bars.index(idx)
        mma_bar = mma_bars.index(idx)
        mbarrier.expect(
            tma_bar, a_desc.block_type.nbytes + b_desc.block_type.nbytes
        )
        tma.async_copy_global_to_shared(a_desc, [off_m, k], tma_bar, a)
        tma.async_copy_global_to_shared(
            b_desc, [off_n, k] if TRANS_B else [k, off_n], tma_bar, b
        )
        mbarrier.wait(tma_bar, phase=phase)

        if TRANS_B:
            b = b.permute((1, 0))
        tcgen05_mma(a, b, acc_tmem, use_acc=use_acc)
        tcgen05_commit(mma_bar)
        mbarrier.wait(mma_bar, phase=phase)
        use_acc = True

        idx += 1
        if idx == NUM_BUFFERS:
            idx = 0
            phase ^= 1

    for i in gl.static_range(NUM_BUFFERS):
        mbarrier.invalidate(tma_bars.index(i))
        mbarrier.invalidate(mma_bars.index(i))

    acc = acc_tmem.load(TMEM_REG)
    c_smem = gl.allocate_shared_memory(DTYPE, [BLOCK_M, BLOCK_N], C_LAYOUT)
    c_smem.store(acc.to(DTYPE))
    fence_async_shared()
    tma.async_copy_shared_to_global(c_desc, [off_m, off_n], c_smem)
    tma.store_wait(pendings=0)

# config = {"BLOCK_K": 128, "BLOCK_M": 64, "BLOCK_N": 128, "arch": "sm_100", "dtype": "fp8e4m3", "num_buffers": 1, "num_warps": 4, "trans_b": 1}
# arch = sm_100


// ===== COMPILED SASS (sm_100a) =====

	.target	sm_100a

	.elftype	@"ET_EXEC"


//--------------------- .note.nv.tkinfo           --------------------------
	.section	.note.nv.tkinfo,"",@"SHT_NOTE"
	.sectionflags	@"SHF_NOTE_NV_TKINFO"
	.tkinfo
        /*0018*/ 	.word	0x00000081
        /*0030*/ 	.string	""
        /*0030*/ 	.string	"ptxas-blackwell"
        /*0030*/ 	.string	"Cuda compilation tools, release 12.9, V12.9.86"
        /*0030*/ 	.string	"Build cuda_12.9.r12.9/compiler.36037853_0"
        /*0030*/ 	.string	"-v  -suppress-debug-info  -lineinfo  -arch sm_100a "



//--------------------- .note.nv.cuver            --------------------------
	.section	.note.nv.cuver,"",@"SHT_NOTE"
	.sectionflags	@"SHF_NOTE_NV_CUVER"
        /*0018*/ 	.short	0x0001
        /*001a*/ 	.short	0x0064
        /*001c*/ 	.short	0x0001
        /*001e*/ 	.short	0x0000
        /*0020*/ 	.short	0x0001
        /*0022*/ 	.short	0x0000


//--------------------- .nv.info                  --------------------------
	.section	.nv.info,"",@"SHT_CUDA_INFO"
	.align	4


	//----- nvinfo : EIATTR_REGCOUNT
	.align		4
        /*0000*/ 	.byte	0x04, 0x2f
        /*0002*/ 	.short	(.L_4 - .L_3)
	.align		4
.L_3:
        /*0004*/ 	.word	index@(gluon_tcgen05)
        /*0008*/ 	.word	0x00000047


	//----- nvinfo : EIATTR_FRAME_SIZE
	.align		4
.L_4:
        /*000c*/ 	.byte	0x04, 0x11
        /*000e*/ 	.short	(.L_6 - .L_5)
	.align		4
.L_5:
        /*0010*/ 	.word	index@($__internal_2_$__cuda_sm10x_tcgen05_guardrail_trap_unallocated_columns_being_dealloced)
        /*0014*/ 	.word	0x00000000


	//----- nvinfo : EIATTR_FRAME_SIZE
	.align		4
.L_6:
        /*0018*/ 	.byte	0x04, 0x11
        /*001a*/ 	.short	(.L_8 - .L_7)
	.align		4
.L_7:
        /*001c*/ 	.word	index@($__internal_1_$__cuda_sm10x_tcgen05_guardrail_trap_phase_invalid_during_alloc)
        /*0020*/ 	.word	0x00000000


	//----- nvinfo : EIATTR_FRAME_SIZE
	.align		4
.L_8:
        /*0024*/ 	.byte	0x04, 0x11
        /*0026*/ 	.short	(.L_10 - .L_9)
	.align		4
.L_9:
        /*0028*/ 	.word	index@($__internal_0_$__cuda_sm10x_tcgen05_guardrail_trap_col_being_dealloced_not_returned_by_alloc)
        /*002c*/ 	.word	0x00000000


	//----- nvinfo : EIATTR_FRAME_SIZE
	.align		4
.L_10:
        /*0030*/ 	.byte	0x04, 0x11
        /*0032*/ 	.short	(.L_12 - .L_11)
	.align		4
.L_11:
        /*0034*/ 	.word	index@(gluon_tcgen05)
        /*0038*/ 	.word	0x00000000


	//----- nvinfo : EIATTR_MIN_STACK_SIZE
	.align		4
.L_12:
        /*003c*/ 	.byte	0x04, 0x12
        /*003e*/ 	.short	(.L_14 - .L_13)
	.align		4
.L_13:
        /*0040*/ 	.word	index@(gluon_tcgen05)
        /*0044*/ 	.word	0x00000000
.L_14:


//--------------------- .nv.info.gluon_tcgen05    --------------------------
	.section	.nv.info.gluon_tcgen05,"",@"SHT_CUDA_INFO"
	.sectionflags	@""
	.align	4


	//----- nvinfo : EIATTR_CUDA_API_VERSION
	.align		4
        /*0000*/ 	.byte	0x04, 0x37
        /*0002*/ 	.short	(.L_16 - .L_15)
.L_15:
        /*0004*/ 	.word	0x00000081


	//----- nvinfo : EIATTR_KPARAM_INFO
	.align		4
.L_16:
        /*0008*/ 	.byte	0x04, 0x17
        /*000a*/ 	.short	(.L_18 - .L_17)
.L_17:
        /*000c*/ 	.word	0x00000000
        /*0010*/ 	.short	0x000a
        /*0012*/ 	.short	0x0048
        /*0014*/ 	.byte	0x00, 0xf4, 0x21, 0x00


	//----- nvinfo : EIATTR_KPARAM_INFO
	.align		4
.L_18:
        /*0018*/ 	.byte	0x04, 0x17
        /*001a*/ 	.short	(.L_20 - .L_19)
.L_19:
        /*001c*/ 	.word	0x00000000
        /*0020*/ 	.short	0x0009
        /*0022*/ 	.short	0x0040
        /*0024*/ 	.byte	0x00, 0xf4, 0x21, 0x00


	//----- nvinfo : EIATTR_KPARAM_INFO
	.align		4
.L_20:
        /*0028*/ 	.byte	0x04, 0x17
        /*002a*/ 	.short	(.L_22 - .L_21)
.L_21:
        /*002c*/ 	.word	0x00000000
        /*0030*/ 	.short	0x0008
        /*0032*/ 	.short	0x0038
        /*0034*/ 	.byte	0x00, 0xf0, 0x21, 0x00


	//----- nvinfo : EIATTR_KPARAM_INFO
	.align		4
.L_22:
        /*0038*/ 	.byte	0x04, 0x17
        /*003a*/ 	.short	(.L_24 - .L_23)
.L_23:
        /*003c*/ 	.word	0x00000000
        /*0040*/ 	.short	0x0007
        /*0042*/ 	.short	0x0030
        /*0044*/ 	.byte	0x00, 0xf0, 0x21, 0x00


	//----- nvinfo : EIATTR_KPARAM_INFO
	.align		4
.L_24:
        /*0048*/ 	.byte	0x04, 0x17
        /*004a*/ 	.short	(.L_26 - .L_25)
.L_25:
        /*004c*/ 	.word	0x00000000
        /*0050*/ 	.short	0x0006
        /*0052*/ 	.short	0x0028
        /*0054*/ 	.byte	0x00, 0xf0, 0x21, 0x00


	//----- nvinfo : EIATTR_KPARAM_INFO
	.align		4
.L_26:
        /*0058*/ 	.byte	0x04, 0x17
        /*005a*/ 	.short	(.L_28 - .L_27)
.L_27:
        /*005c*/ 	.word	0x00000000
        /*0060*/ 	.short	0x0005
        /*0062*/ 	.short	0x0020
        /*0064*/ 	.byte	0x00, 0xf0, 0x11, 0x00


	//----- nvinfo : EIATTR_KPARAM_INFO
	.align		4
.L_28:
        /*0068*/ 	.byte	0x04, 0x17
        /*006a*/ 	.short	(.L_30 - .L_29)
.L_29:
        /*006c*/ 	.word	0x00000000
        /*0070*/ 	.short	0x0004
        /*0072*/ 	.short	0x001c
        /*0074*/ 	.byte	0x00, 0xf0, 0x11, 0x00


	//----- nvinfo : EIATTR_KPARAM_INFO
	.align		4
.L_30:
        /*0078*/ 	.byte	0x04, 0x17
        /*007a*/ 	.short	(.L_32 - .L_31)
.L_31:
        /*007c*/ 	.word	0x00000000
        /*0080*/ 	.short	0x0003
        /*0082*/ 	.short	0x0018
        /*0084*/ 	.byte	0x00, 0xf0, 0x11, 0x00


	//----- nvinfo : EIATTR_KPARAM_INFO
	.align		4
.L_32:
        /*0088*/ 	.byte	0x04, 0x17
        /*008a*/ 	.short	(.L_34 - .L_33)
.L_33:
        /*008c*/ 	.word	0x00000000
        /*0090*/ 	.short	0x0002
        /*0092*/ 	.short	0x0010
        /*0094*/ 	.byte	0x00, 0xf4, 0x21, 0x00


	//----- nvinfo : EIATTR_KPARAM_INFO
	.align		4
.L_34:
        /*0098*/ 	.byte	0x04, 0x17
        /*009a*/ 	.short	(.L_36 - .L_35)
.L_35:
        /*009c*/ 	.word	0x00000000
        /*00a0*/ 	.short	0x0001
        /*00a2*/ 	.short	0x0008
        /*00a4*/ 	.byte	0x00, 0xf4, 0x21, 0x00


	//----- nvinfo : EIATTR_KPARAM_INFO
	.align		4
.L_36:
        /*00a8*/ 	.byte	0x04, 0x17
        /*00aa*/ 	.short	(.L_38 - .L_37)
.L_37:
        /*00ac*/ 	.word	0x00000000
        /*00b0*/ 	.short	0x0000
        /*00b2*/ 	.short	0x0000
        /*00b4*/ 	.byte	0x00, 0xf4, 0x21, 0x00


	//----- nvinfo : EIATTR_AT_ENTRY_FRAGMENTS
	.align		4
.L_38:
        /*00b8*/ 	.byte	0x04, 0x4f
        /*00ba*/ 	.short	(.L_40 - .L_39)


	//   ....[0]....
.L_39:
        /*00bc*/ 	.word	0x00000004


	//----- nvinfo : EIATTR_RESERVED_SMEM_USED
	.align		4
.L_40:
        /*00c0*/ 	.byte	0x01, 0x41
	.zero		2


	//----- nvinfo : EIATTR_SPARSE_MMA_MASK
	.align		4
        /*00c4*/ 	.byte	0x03, 0x50
        /*00c6*/ 	.short	0x0000


	//----- nvinfo : EIATTR_TCGEN05_1CTA_USED
	.align		4
        /*00c8*/ 	.byte	0x01, 0x51
	.zero		2


	//----- nvinfo : EIATTR_MAXREG_COUNT
	.align		4
        /*00cc*/ 	.byte	0x03, 0x1b
        /*00ce*/ 	.short	0x00ff


	//----- nvinfo : EIATTR_NUM_BARRIERS
	.align		4
        /*00d0*/ 	.byte	0x02, 0x4c
        /*00d2*/ 	.byte	0x01
	.zero		1


	//----- nvinfo : EIATTR_INT_WARP_WIDE_INSTR_OFFSETS
	.align		4
        /*00d4*/ 	.byte	0x04, 0x31
        /*00d6*/ 	.short	(.L_42 - .L_41)


	//   ....[0]....
.L_41:
        /*00d8*/ 	.word	0x00001680


	//   ....[1]....
        /*00dc*/ 	.word	0x000016a0


	//   ....[2]....
        /*00e0*/ 	.word	0x00001720


	//   ....[3]....
        /*00e4*/ 	.word	0x00001830


	//   ....[4]....
        /*00e8*/ 	.word	0x00001840


	//   ....[5]....
        /*00ec*/ 	.word	0x000018d0


	//   ....[6]....
        /*00f0*/ 	.word	0x000018e0


	//   ....[7]....
        /*00f4*/ 	.word	0x00001b20


	//   ....[8]....
        /*00f8*/ 	.word	0x00001b30


	//   ....[9]....
        /*00fc*/ 	.word	0x00001c50


	//   ....[10]....
        /*0100*/ 	.word	0x00001c60


	//   ....[11]....
        /*0104*/ 	.word	0x00001ca0


	//   ....[12]....
        /*0108*/ 	.word	0x00001ce0


	//   ....[13]....
        /*010c*/ 	.word	0x00001e80


	//   ....[14]....
        /*0110*/ 	.word	0x00001e90


	//   ....[15]....
        /*0114*/ 	.word	0x000020d0


	//   ....[16]....
        /*0118*/ 	.word	0x000020e0


	//   ....[17]....
        /*011c*/ 	.word	0x00002550


	//   ....[18]....
        /*0120*/ 	.word	0x000025a0


	//----- nvinfo : EIATTR_COOP_GROUP_MASK_REGIDS
	.align		4
.L_42:
        /*0124*/ 	.byte	0x04, 0x29
        /*0126*/ 	.short	(.L_44 - .L_43)


	//   ....[0]....
.L_43:
        /*0128*/ 	.word	0xffffffff


	//   ....[1]....
        /*012c*/ 	.word	0xffffffff


	//   ....[2]....
        /*0130*/ 	.word	0xffffffff


	//   ....[3]....
        /*0134*/ 	.word	0xffffffff


	//   ....[4]....
        /*0138*/ 	.word	0xffffffff


	//   ....[5]....
        /*013c*/ 	.word	0xffffffff


	//   ....[6]....
        /*0140*/ 	.word	0xffffffff


	//   ....[7]....
        /*0144*/ 	.word	0xffffffff


	//   ....[8]....
        /*0148*/ 	.word	0xffffffff


	//   ....[9]....
        /*014c*/ 	.word	0xffffffff


	//----- nvinfo : EIATTR_COOP_GROUP_INSTR_OFFSETS
	.align		4
.L_44:
        /*0150*/ 	.byte	0x04, 0x28
        /*0152*/ 	.short	(.L_46 - .L_45)


	//   ....[0]....
.L_45:
        /*0154*/ 	.word	0x00000050


	//   ....[1]....
        /*0158*/ 	.word	0x00000310


	//   ....[2]....
        /*015c*/ 	.word	0x000004f0


	//   ....[3]....
        /*0160*/ 	.word	0x00000980


	//   ....[4]....
        /*0164*/ 	.word	0x00000ac0


	//   ....[5]....
        /*0168*/ 	.word	0x00000fa0


	//   ....[6]....
        /*016c*/ 	.word	0x000010e0


	//   ....[7]....
        /*0170*/ 	.word	0x00001530


	//   ....[8]....
        /*0174*/ 	.word	0x000023e0


	//   ....[9]....
        /*0178*/ 	.word	0x00002650


	//----- nvinfo : EIATTR_VRC_CTA_INIT_COUNT
	.align		4
.L_46:
        /*017c*/ 	.byte	0x02, 0x4a
        /*017e*/ 	.byte	0x80
	.zero		1


	//----- nvinfo : EIATTR_MBARRIER_INSTR_OFFSETS
	.align		4
        /*0180*/ 	.byte	0x04, 0x39
        /*0182*/ 	.short	(.L_48 - .L_47)


	//   ....[0]....
.L_47:
        /*0184*/ 	.word	0x00001740
        /*0188*/ 	.word	0x000000ff
        /*018c*/ 	.word	0x00006000
        /*0190*/ 	.short	0x0100
        /*0192*/ 	.byte	0x08
	.zero		1


	//   ....[1]....
        /*0194*/ 	.word	0x00001750
        /*0198*/ 	.word	0x000000ff
        /*019c*/ 	.word	0x00006010
        /*01a0*/ 	.short	0x0100
        /*01a2*/ 	.byte	0x08
	.zero		1


	//   ....[2]....
        /*01a4*/ 	.word	0x000019e0
        /*01a8*/ 	.word	0x000000ff
        /*01ac*/ 	.word	0x00006000
        /*01b0*/ 	.short	0x010a
        /*01b2*/ 	.byte	0x08
	.zero		1


	//   ....[3]....
        /*01b4*/ 	.word	0x00001b80
        /*01b8*/ 	.word	0x000000ff
        /*01bc*/ 	.word	0x00006010
        /*01c0*/ 	.short	0x010a
        /*01c2*/ 	.byte	0x08
	.zero		1


	//   ....[4]....
        /*01c4*/ 	.word	0x00001d60
        /*01c8*/ 	.word	0x000000ff
        /*01cc*/ 	.word	0x00006000
        /*01d0*/ 	.short	0x010a
        /*01d2*/ 	.byte	0x08
	.zero		1


	//   ....[5]....
        /*01d4*/ 	.word	0x00001ed0
        /*01d8*/ 	.word	0x000000ff
        /*01dc*/ 	.word	0x00006010
        /*01e0*/ 	.short	0x010a
        /*01e2*/ 	.byte	0x08
	.zero		1


	//   ....[6]....
        /*01e4*/ 	.word	0x00001f70
        /*01e8*/ 	.word	0x000000ff
        /*01ec*/ 	.word	0x00006000
        /*01f0*/ 	.short	0x0108
        /*01f2*/ 	.byte	0x08
	.zero		1


	//   ....[7]....
        /*01f4*/ 	.word	0x00001f80
        /*01f8*/ 	.word	0x000000ff
        /*01fc*/ 	.word	0x00006010
        /*0200*/ 	.short	0x0108
        /*0202*/ 	.byte	0x08
	.zero		1


	//   ....[8]....
        /*0204*/ 	.word	0x00002670
        /*0208*/ 	.word	0x000000ff
        /*020c*/ 	.word	0x00006000
        /*0210*/ 	.short	0x010a
        /*0212*/ 	.byte	0x08
	.zero		1


	//   ....[9]....
        /*0214*/ 	.word	0x000026a0
        /*0218*/ 	.word	0x000000ff
        /*021c*/ 	.word	0x00006010
        /*0220*/ 	.short	0x010a
        /*0222*/ 	.byte	0x08
	.zero		1


	//   ....[10]....
        /*0224*/ 	.word	0x000026d0
        /*0228*/ 	.word	0x000000ff
        /*022c*/ 	.word	0x00006000
        /*0230*/ 	.short	0x010a
        /*0232*/ 	.byte	0x08
	.zero		1


	//   ....[11]....
        /*0234*/ 	.word	0x00002700
        /*0238*/ 	.word	0x000000ff
        /*023c*/ 	.word	0x00006010
        /*0240*/ 	.short	0x010a
        /*0242*/ 	.byte	0x08
	.zero		1


	//----- nvinfo : EIATTR_NUM_MBARRIERS
	.align		4
.L_48:
        /*0244*/ 	.byte	0x03, 0x38
        /*0246*/ 	.short	0x0002


	//----- nvinfo : EIATTR_EXIT_INSTR_OFFSETS
	.align		4
        /*0248*/ 	.byte	0x04, 0x1c
        /*024a*/ 	.short	(.L_50 - .L_49)


	//   ....[0]....
.L_49:
        /*024c*/ 	.word	0x00002660


	//----- nvinfo : EIATTR_REQNTID
	.align		4
.L_50:
        /*0250*/ 	.byte	0x04, 0x10
        /*0252*/ 	.short	(.L_52 - .L_51)
.L_51:
        /*0254*/ 	.word	0x00000080
        /*0258*/ 	.word	0x00000001
        /*025c*/ 	.word	0x00000001


	//----- nvinfo : EIATTR_CRS_STACK_SIZE
	.align		4
.L_52:
        /*0260*/ 	.byte	0x04, 0x1e
        /*0262*/ 	.short	(.L_54 - .L_53)
.L_53:
        /*0264*/ 	.word	0x00000000


	//----- nvinfo : EIATTR_CBANK_PARAM_SIZE
	.align		4
.L_54:
        /*0268*/ 	.byte	0x03, 0x19
        /*026a*/ 	.short	0x0050


	//----- nvinfo : EIATTR_PARAM_CBANK
	.align		4
        /*026c*/ 	.byte	0x04, 0x0a
        /*026e*/ 	.short	(.L_56 - .L_55)
	.align		4
.L_55:
        /*0270*/ 	.word	index@(.nv.constant0.gluon_tcgen05)
        /*0274*/ 	.short	0x0380
        /*0276*/ 	.short	0x0050


	//----- nvinfo : EIATTR_SW_WAR
	.align		4
.L_56:
        /*0278*/ 	.byte	0x04, 0x36
        /*027a*/ 	.short	(.L_58 - .L_57)
.L_57:
        /*027c*/ 	.word	0x00000008
.L_58:


//--------------------- .nv.compat                --------------------------
	.section	.nv.compat,"",@"SHT_CUDA_COMPAT_INFO"
	.align	4
        /*0000*/ 	.byte	0x02, 0x02, 0x02, 0x00, 0x02, 0x05, 0x05, 0x00, 0x02, 0x03, 0x03, 0x00, 0x02, 0x06, 0x01, 0x00


//--------------------- .nv.callgraph             --------------------------
	.section	.nv.callgraph,"",@"SHT_CUDA_CALLGRAPH"
	.align	4
	.sectionentsize	8
	.align		4
        /*0000*/ 	.word	0x00000000
	.align		4
        /*0004*/ 	.word	0xffffffff
	.align		4
        /*0008*/ 	.word	0x00000000
	.align		4
        /*000c*/ 	.word	0xfffffffe
	.align		4
        /*0010*/ 	.word	0x00000000
	.align		4
        /*0014*/ 	.word	0xfffffffd
	.align		4
        /*0018*/ 	.word	0x00000000
	.align		4
        /*001c*/ 	.word	0xfffffffc


//--------------------- .text.gluon_tcgen05       --------------------------
	.section	.text.gluon_tcgen05,"ax",@progbits
	.align	128
        .global         gluon_tcgen05
        .type           gluon_tcgen05,@function
        .size           gluon_tcgen05,(.L_x_74 - gluon_tcgen05)
        .other          gluon_tcgen05,@"STO_CUDA_ENTRY STV_DEFAULT"
gluon_tcgen05:
.text.gluon_tcgen05:
[----:B------:R-:W1:Y:S01]  /*0000*/  LDC R1, c[0x0][0x37c] ;  /* 0x0000df00ff017b82 */ /* 0x000e620000000800 */
[----:B------:R-:W2:Y:S02]  /*0010*/  S2R R0, SR_TID.X ;  /* 0x0000000000007919 */ /* 0x000ea40000002100 */
[----:B--2---:R-:W-:-:S13]  /*0020*/  ISETP.GE.U32.AND P2, PT, R0, 0x20, PT ;  /* 0x000000200000780c */ /* 0x004fda0003f46070 */
[----:B------:R-:W-:Y:S05]  /*0030*/  @P2 BRA `(.L_x_0) ;  /* 0x0000000000b82947 */ /* 0x000fea0003800000 */
[----:B------:R-:W2:Y:S01]  /*0040*/  S2UR UR6, SR_CgaCtaId ;  /* 0x00000000000679c3 */ /* 0x000ea20000008800 */
[----:B------:R-:W-:Y:S01]  /*0050*/  NOP ;  /* 0x0000000000007918 */ /* 0x000fe20000000000 */
[----:B------:R-:W-:Y:S02]  /*0060*/  UMOV UR4, 0x40 ;  /* 0x0000004000047882 */ /* 0x000fe40000000000 */
[----:B--2---:R-:W-:-:S09]  /*0070*/  ULEA UR4, UR6, UR4, 0x18 ;  /* 0x0000000406047291 */ /* 0x004fd2000f8ec0ff */
[----:B------:R-:W2:Y:S01]  /*0080*/  LDS.U8 R2, [UR4] ;  /* 0x00000004ff027984 */ /* 0x000ea20008000000 */
[----:B------:R-:W-:Y:S02]  /*0090*/  UMOV UR4, 0x400 ;  /* 0x0000040000047882 */ /* 0x000fe40000000000 */
[----:B------:R-:W-:Y:S01]  /*00a0*/  ULEA UR4, UR6, UR4, 0x18 ;  /* 0x0000000406047291 */ /* 0x000fe2000f8ec0ff */
[----:B--2---:R-:W-:-:S13]  /*00b0*/  ISETP.NE.AND P0, PT, R2, RZ, PT ;  /* 0x000000ff0200720c */ /* 0x004fda0003f05270 */
[----:B------:R-:W-:Y:S05]  /*00c0*/  @P0 BRA `(.L_x_1) ;  /* 0x00000000007c0947 */ /* 0x000fea0003800000 */
[----:B------:R-:W-:-:S13]  /*00d0*/  ELECT P0, URZ, PT ;  /* 0x0000000000ff782f */ /* 0x000fda0003800000 */
[----:B------:R-:W-:Y:S05]  /*00e0*/  @!P0 BRA `(.L_x_2) ;  /* 0x0000000000848947 */ /* 0x000fea0003800000 */
[----:B------:R-:W-:Y:S01]  /*00f0*/  UMOV UR5, 0x4 ;  /* 0x0000000400057882 */ /* 0x000fe20000000000 */
[----:B------:R-:W-:Y:S02]  /*0100*/  IMAD.MOV.U32 R5, RZ, RZ, 0x1 ;  /* 0x00000001ff057424 */ /* 0x000fe400078e00ff */
[----:B------:R-:W-:Y:S02]  /*0110*/  IMAD.MOV.U32 R3, RZ, RZ, 0xf ;  /* 0x0000000fff037424 */ /* 0x000fe400078e00ff */
[----:B------:R-:W-:Y:S04]  /*0120*/  DEPBAR.LE SB2, 0x36 ;  /* 0x0000ad800000791a */ /* 0x000fe80000000000 */
[----:B------:R-:W2:Y:S02]  /*0130*/  UTCATOMSWS.FIND_AND_SET.ALIGN UP0, UR5, UR5 ;  /* 0x00000005000575e3 */ /* 0x000ea40008000800 */
[----:B--2---:R-:W-:-:S04]  /*0140*/  PLOP3.LUT P0, PT, PT, PT, UP0, 0x80, 0x8 ;  /* 0x000000000008781c */ /* 0x004fc80003f0f008 */
[----:B------:R-:W-:-:S04]  /*0150*/  SEL R2, RZ, 0xffffffff, !P0 ;  /* 0xffffffffff027807 */ /* 0x000fc80004000000 */
[----:B------:R-:W-:Y:S01]  /*0160*/  ISETP.NE.AND P0, PT, R2, RZ, PT ;  /* 0x000000ff0200720c */ /* 0x000fe20003f05270 */
[----:B------:R-:W-:-:S12]  /*0170*/  IMAD.U32 R2, RZ, RZ, UR5 ;  /* 0x00000005ff027e24 */ /* 0x000fd8000f8e00ff */
[----:B------:R-:W-:Y:S05]  /*0180*/  @P0 BRA `(.L_x_3) ;  /* 0x0000000000240947 */ /* 0x000fea0003800000 */
.L_x_4:
[----:B------:R-:W-:Y:S05]  /*0190*/  NANOSLEEP 0x64 ;  /* 0x000000640000795d */ /* 0x000fea0003800000 */
[----:B------:R-:W-:-:S05]  /*01a0*/  UMOV UR5, 0x4 ;  /* 0x0000000400057882 */ /* 0x000fca0000000000 */
[----:B------:R-:W-:Y:S04]  /*01b0*/  DEPBAR.LE SB2, 0x36 ;  /* 0x0000ad800000791a */ /* 0x000fe80000000000 */
[----:B------:R-:W2:Y:S02]  /*01c0*/  UTCATOMSWS.FIND_AND_SET.ALIGN UP0, UR5, UR5 ;  /* 0x00000005000575e3 */ /* 0x000ea40008000800 */
[----:B--2---:R-:W-:-:S04]  /*01d0*/  PLOP3.LUT P0, PT, PT, PT, UP0, 0x80, 0x8 ;  /* 0x000000000008781c */ /* 0x004fc80003f0f008 */
[----:B------:R-:W-:-:S04]  /*01e0*/  SEL R2, RZ, 0xffffffff, !P0 ;  /* 0xffffffffff027807 */ /* 0x000fc80004000000 */
[----:B------:R-:W-:Y:S01]  /*01f0*/  ISETP.NE.AND P0, PT, R2, RZ, PT ;  /* 0x000000ff0200720c */ /* 0x000fe20003f05270 */
[----:B------:R-:W-:-:S12]  /*0200*/  IMAD.U32 R2, RZ, RZ, UR5 ;  /* 0x00000005ff027e24 */ /* 0x000fd8000f8e00ff */
[----:B------:R-:W-:Y:S05]  /*0210*/  @!P0 BRA `(.L_x_4) ;  /* 0xfffffffc00dc8947 */ /* 0x000fea000383ffff */
.L_x_3:
[C---:B------:R-:W-:Y:S01]  /*0220*/  VIADD R4, R2.reuse, 0x10 ;  /* 0x0000001002047836 */ /* 0x040fe20000000000 */
[----:B------:R-:W-:Y:S01]  /*0230*/  UMOV UR5, 0x50 ;  /* 0x0000005000057882 */ /* 0x000fe20000000000 */
[----:B------:R-:W-:Y:S01]  /*0240*/  SHF.L.U32 R3, R3, R2, RZ ;  /* 0x0000000203037219 */ /* 0x000fe200000006ff */
[----:B------:R-:W-:Y:S01]  /*0250*/  ULEA UR5, UR6, UR5, 0x18 ;  /* 0x0000000506057291 */ /* 0x000fe2000f8ec0ff */
[----:B------:R-:W-:Y:S01]  /*0260*/  IMAD.SHL.U32 R2, R2, 0x20, RZ ;  /* 0x0000002002027824 */ /* 0x000fe200078e00ff */
[----:B------:R-:W-:-:S04]  /*0270*/  SHF.L.U32 R4, R5, R4, RZ ;  /* 0x0000000405047219 */ /* 0x000fc800000006ff */
[----:B------:R-:W-:-:S05]  /*0280*/  LOP3.LUT R3, R4, R3, RZ, 0xfc, !PT ;  /* 0x0000000304037212 */ /* 0x000fca00078efcff */
[----:B------:R2:W-:Y:S04]  /*0290*/  ATOMS.OR RZ, [UR5], R3 ;  /* 0x00000003ffff798c */ /* 0x0005e8000b000005 */
[----:B------:R2:W-:Y:S01]  /*02a0*/  STS [UR4], R2 ;  /* 0x00000002ff007988 */ /* 0x0005e20008000804 */
[----:B------:R-:W-:Y:S05]  /*02b0*/  BRA `(.L_x_2) ;  /* 0x0000000000107947 */ /* 0x000fea0003800000 */
.L_x_1:
[----:B------:R-:W-:Y:S01]  /*02c0*/  IMAD.MOV.U32 R3, RZ, RZ, -0x1 ;  /* 0xffffffffff037424 */ /* 0x000fe200078e00ff */
[----:B------:R-:W-:-:S04]  /*02d0*/  MOV R2, 0x300 ;  /* 0x0000030000027802 */ /* 0x000fc80000000f00 */
[----:B------:R2:W-:Y:S03]  /*02e0*/  STS [UR4], R3 ;  /* 0x00000003ff007988 */ /* 0x0005e60008000804 */
[----:B-12---:R-:W-:Y:S05]  /*02f0*/  CALL.REL.NOINC `($__internal_1_$__cuda_sm10x_tcgen05_guardrail_trap_phase_invalid_during_alloc) ;  /* 0x0000002400187944 */ /* 0x006fea0003c00000 */
.L_x_2:
[----:B------:R-:W-:Y:S05]  /*0300*/  WARPSYNC.ALL ;  /* 0x0000000000007948 */ /* 0x000fea0003800000 */
[----:B------:R-:W-:Y:S01]  /*0310*/  NOP ;  /* 0x0000000000007918 */ /* 0x000fe20000000000 */
.L_x_0:
[----:B------:R-:W3:Y:S08]  /*0320*/  S2UR UR4, SR_CgaCtaId ;  /* 0x00000000000479c3 */ /* 0x000ef00000008800 */
[----:B------:R-:W-:Y:S01]  /*0330*/  BAR.SYNC.DEFER_BLOCKING 0x0 ;  /* 0x0000000000007b1d */ /* 0x000fe20000010000 */
[----:B------:R-:W-:-:S05]  /*0340*/  LOP3.LUT R68, R0, 0x7f, RZ, 0xc0, !PT ;  /* 0x0000007f00447812 */ /* 0x000fca00078ec0ff */
[----:B------:R-:W-:Y:S02]  /*0350*/  UMOV UR8, 0x400 ;  /* 0x0000040000087882 */ /* 0x000fe40000000000 */
[----:B------:R-:W4:Y:S08]  /*0360*/  LDC R10, c[0x0][0x3a0] ;  /* 0x0000e800ff0a7b82 */ /* 0x000f300000000800 */
[----:B------:R-:W5:Y:S01]  /*0370*/  S2UR UR11, SR_CTAID.Y ;  /* 0x00000000000b79c3 */ /* 0x000f620000002600 */
[----:B---3--:R-:W-:-:S09]  /*0380*/  ULEA UR8, UR4, UR8, 0x18 ;  /* 0x0000000804087291 */ /* 0x008fd2000f8ec0ff */
[----:B--2---:R-:W2:Y:S01]  /*0390*/  LDS R3, [UR8] ;  /* 0x00000008ff037984 */ /* 0x004ea20008000800 */
[----:B------:R-:W-:Y:S06]  /*03a0*/  BAR.SYNC.DEFER_BLOCKING 0x0 ;  /* 0x0000000000007b1d */ /* 0x000fec0000010000 */
[----:B------:R-:W-:Y:S05]  /*03b0*/  @P2 BRA `(.L_x_5) ;  /* 0x0000000000182947 */ /* 0x000fea0003800000 */
[----:B------:R-:W-:Y:S01]  /*03c0*/  ELECT P0, URZ, PT ;  /* 0x0000000000ff782f */ /* 0x000fe20003800000 */
[----:B------:R-:W-:Y:S01]  /*03d0*/  IMAD.MOV.U32 R2, RZ, RZ, 0x1 ;  /* 0x00000001ff027424 */ /* 0x000fe200078e00ff */
[----:B------:R-:W-:Y:S01]  /*03e0*/  UMOV UR5, 0x40 ;  /* 0x0000004000057882 */ /* 0x000fe20000000000 */
[----:B------:R-:W-:Y:S01]  /*03f0*/  UVIRTCOUNT.DEALLOC.SMPOOL 0x80 ;  /* 0x000000800000784c */ /* 0x000fe20000000000 */
[----:B------:R-:W-:-:S09]  /*0400*/  ULEA UR5, UR4, UR5, 0x18 ;  /* 0x0000000504057291 */ /* 0x000fd2000f8ec0ff */
[----:B------:R3:W-:Y:S03]  /*0410*/  @P0 STS.U8 [UR5], R2 ;  /* 0x00000002ff000988 */ /* 0x0007e60008000005 */
.L_x_5:
[----:B------:R-:W3:Y:S01]  /*0420*/  S2UR UR4, SR_CTAID.Z ;  /* 0x00000000000479c3 */ /* 0x000ee20000002700 */
[----:B------:R-:W5:Y:S01]  /*0430*/  LDCU UR5, c[0x0][0x370] ;  /* 0x00006e00ff0577ac */ /* 0x000f620008000800 */
[----:B------:R-:W-:Y:S01]  /*0440*/  ISETP.GE.U32.AND P0, PT, R68, 0x20, PT ;  /* 0x000000204400780c */ /* 0x000fe20003f06070 */
[----:B----4-:R-:W-:Y:S01]  /*0450*/  VIADD R5, R10, 0xffffffff ;  /* 0xffffffff0a057836 */ /* 0x010fe20000000000 */
[C---:B------:R-:W-:Y:S01]  /*0460*/  ISETP.NE.U32.AND P3, PT, R68.reuse, RZ, PT ;  /* 0x000000ff4400720c */ /* 0x040fe20003f65070 */
[----:B------:R-:W3:Y:S01]  /*0470*/  LDCU UR6, c[0x0][0x374] ;  /* 0x00006e80ff0677ac */ /* 0x000ee20008000800 */
[----:B------:R-:W-:Y:S01]  /*0480*/  LEA R4, R68, UR8, 0x2 ;  /* 0x0000000844047c11 */ /* 0x000fe2000f8e10ff */
[----:B------:R-:W-:Y:S01]  /*0490*/  BSSY.RECONVERGENT B0, `(.L_x_6) ;  /* 0x0000015000007945 */ /* 0x000fe20003800200 */
[----:B------:R-:W5:Y:S01]  /*04a0*/  S2UR UR9, SR_CTAID.X ;  /* 0x00000000000979c3 */ /* 0x000f620000002500 */
[----:B------:R-:W4:Y:S01]  /*04b0*/  LDCU.64 UR14, c[0x0][0x3c0] ;  /* 0x00007800ff0e77ac */ /* 0x000f220008000a00 */
[----:B--2---:R-:W-:-:S05]  /*04c0*/  R2UR UR25, R3 ;  /* 0x00000000031972ca */ /* 0x004fca00000e0000 */
[----:B------:R2:W-:Y:S01]  /*04d0*/  @!P0 STS [R4], RZ ;  /* 0x000000ff04008388 */ /* 0x0005e20000000800 */
[----:B------:R-:W1:Y:S01]  /*04e0*/  LDC R6, c[0x0][0x398] ;  /* 0x0000e600ff067b82 */ /* 0x000e620000000800 */
[----:B------:R-:W-:Y:S02]  /*04f0*/  NOP ;  /* 0x0000000000007918 */ /* 0x000fe40000000000 */
[----:B------:R2:W-:Y:S01]  /*0500*/  @!P3 STS [UR8+0x20], R5 ;  /* 0x00002005ff00b988 */ /* 0x0005e20008000808 */
[----:B---3-5:R-:W-:-:S04]  /*0510*/  UIMAD UR4, UR4, UR6, UR11 ;  /* 0x00000006040472a4 */ /* 0x028fc8000f8e020b */
[----:B------:R-:W-:-:S04]  /*0520*/  UIMAD UR4, UR4, UR5, UR9 ;  /* 0x00000005040472a4 */ /* 0x000fc8000f8e0209 */
[----:B------:R-:W-:-:S04]  /*0530*/  UIMAD UR4, UR4, 0x180, URZ ;  /* 0x00000180040478a4 */ /* 0x000fc8000f8e02ff */
[----:B----4-:R-:W-:Y:S01]  /*0540*/  UIADD3 UR6, UP0, UPT, UR4, UR14, URZ ;  /* 0x0000000e04067290 */ /* 0x010fe2000ff1e0ff */
[----:B-1----:R-:W-:-:S03]  /*0550*/  VIADD R6, R6, 0xffffffff ;  /* 0xffffffff06067836 */ /* 0x002fc60000000000 */
[----:B------:R-:W-:Y:S01]  /*0560*/  ULEA.HI.X.SX32 UR7, UR4, UR15, 0x1, UP0 ;  /* 0x0000000f04077291 */ /* 0x000fe200080f0eff */
[----:B--2---:R-:W-:Y:S11]  /*0570*/  @P3 BRA `(.L_x_7) ;  /* 0x0000000000183947 */ /* 0x004ff60003800000 */
[----:B------:R-:W1:Y:S01]  /*0580*/  LDS R2, [UR8+0x8] ;  /* 0x00000808ff027984 */ /* 0x000e620008000800 */
[----:B------:R-:W2:Y:S01]  /*0590*/  LDC.64 R8, c[0x0][0x380] ;  /* 0x0000e000ff087b82 */ /* 0x000ea20000000a00 */
[----:B------:R-:W-:Y:S02]  /*05a0*/  IMAD.MOV.U32 R3, RZ, RZ, 0x70 ;  /* 0x00000070ff037424 */ /* 0x000fe400078e00ff */
[----:B--2---:R2:W-:Y:S03]  /*05b0*/  STS.64 [UR8], R8 ;  /* 0x00000008ff007988 */ /* 0x0045e60008000a08 */
[----:B-1----:R-:W-:-:S05]  /*05c0*/  LOP3.LUT R2, R2, 0x10, R3, 0xd8, !PT ;  /* 0x0000001002027812 */ /* 0x002fca00078ed803 */
[----:B------:R2:W-:Y:S02]  /*05d0*/  STS [UR8+0x8], R2 ;  /* 0x00000802ff007988 */ /* 0x0005e40008000808 */
.L_x_7:
[----:B------:R-:W-:Y:S05]  /*05e0*/  BSYNC.RECONVERGENT B0 ;  /* 0x0000000000007941 */ /* 0x000fea0003800200 */
.L_x_6:
[----:B------:R-:W-:Y:S04]  /*05f0*/  BSSY.RECONVERGENT B0, `(.L_x_8) ;  /* 0x000000a000007945 */ /* 0x000fe80003800200 */
[----:B------:R-:W-:Y:S05]  /*0600*/  @P3 BRA `(.L_x_9) ;  /* 0x0000000000203947 */ /* 0x000fea0003800000 */
[----:B--2---:R-:W1:Y:S01]  /*0610*/  LDS R2, [UR8+0x34] ;  /* 0x00003408ff027984 */ /* 0x004e620008000800 */
[----:B------:R-:W-:Y:S02]  /*0620*/  IMAD.MOV.U32 R3, RZ, RZ, 0x7f000000 ;  /* 0x7f000000ff037424 */ /* 0x000fe400078e00ff */
[----:B------:R-:W-:Y:S01]  /*0630*/  @!P3 IMAD.MOV.U32 R7, RZ, RZ, 0x3f ;  /* 0x0000003fff07b424 */ /* 0x000fe200078e00ff */
[----:B------:R-:W2:Y:S02]  /*0640*/  @!P3 LDS R8, [UR8+0x38] ;  /* 0x00003808ff08b984 */ /* 0x000ea40008000800 */
[----:B-1----:R-:W-:Y:S02]  /*0650*/  LOP3.LUT R2, R2, 0xff000000, R3, 0xb8, !PT ;  /* 0xff00000002027812 */ /* 0x002fe400078eb803 */
[----:B--2---:R-:W-:-:S03]  /*0660*/  @!P3 LOP3.LUT R3, R8, 0xff, R7, 0xb8, !PT ;  /* 0x000000ff0803b812 */ /* 0x004fc600078eb807 */
[----:B------:R1:W-:Y:S04]  /*0670*/  STS [UR8+0x34], R2 ;  /* 0x00003402ff007988 */ /* 0x0003e80008000808 */
[----:B------:R1:W-:Y:S02]  /*0680*/  @!P3 STS [UR8+0x38], R3 ;  /* 0x00003803ff00b988 */ /* 0x0003e40008000808 */
.L_x_9:
[----:B------:R-:W-:Y:S05]  /*0690*/  BSYNC.RECONVERGENT B0 ;  /* 0x0000000000007941 */ /* 0x000fea0003800200 */
.L_x_8:
[----:B------:R-:W-:Y:S04]  /*06a0*/  BSSY.RECONVERGENT B0, `(.L_x_10) ;  /* 0x000000a000007945 */ /* 0x000fe80003800200 */
[----:B------:R-:W-:Y:S05]  /*06b0*/  @P3 BRA `(.L_x_11) ;  /* 0x0000000000203947 */ /* 0x000fea0003800000 */
[----:B-12---:R-:W1:Y:S01]  /*06c0*/  LDS R2, [UR8+0x1c] ;  /* 0x00001c08ff027984 */ /* 0x006e620008000800 */
[----:B------:R-:W2:Y:S03]  /*06d0*/  LDC.64 R8, c[0x0][0x3a8] ;  /* 0x0000ea00ff087b82 */ /* 0x000ea60000000a00 */
[----:B------:R3:W-:Y:S01]  /*06e0*/  STS [UR8+0x24], R6 ;  /* 0x00002406ff007988 */ /* 0x0007e20008000808 */
[--C-:B--2---:R-:W-:Y:S02]  /*06f0*/  SHF.R.U32.HI R7, RZ, 0x4, R9.reuse ;  /* 0x00000004ff077819 */ /* 0x104fe40000011609 */
[----:B------:R-:W-:-:S05]  /*0700*/  SHF.R.U64 R3, R8, 0x4, R9 ;  /* 0x0000000408037819 */ /* 0x000fca0000001209 */
[----:B------:R3:W-:Y:S01]  /*0710*/  STS [UR8+0xc], R3 ;  /* 0x00000c03ff007988 */ /* 0x0007e20008000808 */
[----:B-1----:R-:W-:-:S05]  /*0720*/  LOP3.LUT R2, R2, 0xf, R7, 0xb8, !PT ;  /* 0x0000000f02027812 */ /* 0x002fca00078eb807 */
[----:B------:R3:W-:Y:S02]  /*0730*/  STS [UR8+0x1c], R2 ;  /* 0x00001c02ff007988 */ /* 0x0007e40008000808 */
.L_x_11:
[----:B------:R-:W-:Y:S05]  /*0740*/  BSYNC.RECONVERGENT B0 ;  /* 0x0000000000007941 */ /* 0x000fea0003800200 */
.L_x_10:
[----:B------:R-:W-:Y:S04]  /*0750*/  BSSY.RECONVERGENT B1, `(.L_x_12) ;  /* 0x000001d000017945 */ /* 0x000fe80003800200 */
[----:B------:R-:W-:Y:S04]  /*0760*/  BSSY.RELIABLE B0, `(.L_x_13) ;  /* 0x0000018000007945 */ /* 0x000fe80003800100 */
[----:B------:R-:W-:Y:S05]  /*0770*/  @P3 BRA `(.L_x_14) ;  /* 0x00000000001c3947 */ /* 0x000fea0003800000 */
[----:B-123--:R-:W1:Y:S02]  /*0780*/  LDS R2, [UR8+0x34] ;  /* 0x00003408ff027984 */ /* 0x00ee640008000800 */
[----:B-1----:R-:W-:-:S05]  /*0790*/  LOP3.LUT R2, R2, 0x7, RZ, 0xb8, !PT ;  /* 0x0000000702027812 */ /* 0x002fca00078eb8ff */
[----:B------:R1:W-:Y:S01]  /*07a0*/  STS [UR8+0x34], R2 ;  /* 0x00003402ff007988 */ /* 0x0003e20008000808 */
[----:B------:R-:W-:Y:S05]  /*07b0*/  @P3 BRA `(.L_x_15) ;  /* 0x00000000001c3947 */ /* 0x000fea0003800000 */
[----:B-1----:R-:W1:Y:S02]  /*07c0*/  LDS R2, [UR8+0x34] ;  /* 0x00003408ff027984 */ /* 0x002e640008000800 */
[----:B-1----:R-:W-:-:S05]  /*07d0*/  LOP3.LUT R2, R2, 0x38, RZ, 0xb8, !PT ;  /* 0x0000003802027812 */ /* 0x002fca00078eb8ff */
[----:B------:R4:W-:Y:S02]  /*07e0*/  STS [UR8+0x34], R2 ;  /* 0x00003402ff007988 */ /* 0x0009e40008000808 */
.L_x_14:
[----:B------:R-:W-:Y:S05]  /*07f0*/  @P3 BRA `(.L_x_16) ;  /* 0x00000000001c3947 */ /* 0x000fea0003800000 */
[----:B-1234-:R-:W1:Y:S02]  /*0800*/  LDS R2, [UR8+0x8] ;  /* 0x00000808ff027984 */ /* 0x01ee640008000800 */
[----:B-1----:R-:W-:-:S05]  /*0810*/  LOP3.LUT R2, R2, 0x780, RZ, 0xb8, !PT ;  /* 0x0000078002027812 */ /* 0x002fca00078eb8ff */
[----:B------:R2:W-:Y:S02]  /*0820*/  STS [UR8+0x8], R2 ;  /* 0x00000802ff007988 */ /* 0x0005e40008000808 */
.L_x_15:
[----:B------:R-:W-:Y:S05]  /*0830*/  @P3 BRA `(.L_x_17) ;  /* 0x0000000000283947 */ /* 0x000fea0003800000 */
[----:B-12---:R-:W1:Y:S02]  /*0840*/  LDS R2, [UR8+0x8] ;  /* 0x00000808ff027984 */ /* 0x006e640008000800 */
[----:B-1----:R-:W-:-:S05]  /*0850*/  LOP3.LUT R2, R2, 0x1800, RZ, 0xb8, !PT ;  /* 0x0000180002027812 */ /* 0x002fca00078eb8ff */
[----:B------:R5:W-:Y:S02]  /*0860*/  STS [UR8+0x8], R2 ;  /* 0x00000802ff007988 */ /* 0x000be40008000808 */
.L_x_16:
[----:B------:R-:W-:Y:S05]  /*0870*/  @P3 BREAK.RELIABLE B0 ;  /* 0x0000000000003942 */ /* 0x000fea0003800100 */
[----:B------:R-:W-:Y:S05]  /*0880*/  @P3 BRA `(.L_x_18) ;  /* 0x0000000000243947 */ /* 0x000fea0003800000 */
[----:B-1-3--:R-:W1:Y:S01]  /*0890*/  LDS R3, [UR8+0x8] ;  /* 0x00000808ff037984 */ /* 0x00ae620008000800 */
[----:B--2-45:R-:W-:-:S05]  /*08a0*/  IMAD.MOV.U32 R2, RZ, RZ, 0x6000 ;  /* 0x00006000ff027424 */ /* 0x034fca00078e00ff */
[----:B-1----:R-:W-:-:S04]  /*08b0*/  LOP3.LUT R2, R3, 0x6000, R2, 0xd8, !PT ;  /* 0x0000600003027812 */ /* 0x002fc800078ed802 */
[----:B------:R-:W-:-:S05]  /*08c0*/  LOP3.LUT R2, R2, 0x400000, RZ, 0xb8, !PT ;  /* 0x0040000002027812 */ /* 0x000fca00078eb8ff */
[----:B------:R3:W-:Y:S02]  /*08d0*/  STS [UR8+0x8], R2 ;  /* 0x00000802ff007988 */ /* 0x0007e40008000808 */
.L_x_17:
[----:B------:R-:W-:Y:S05]  /*08e0*/  BSYNC.RELIABLE B0 ;  /* 0x0000000000007941 */ /* 0x000fea0003800100 */
.L_x_13:
[----:B-123--:R-:W1:Y:S02]  /*08f0*/  @!P3 LDS R2, [UR8+0x8] ;  /* 0x00000808ff02b984 */ /* 0x00ee640008000800 */
[----:B-1----:R-:W-:-:S05]  /*0900*/  @!P3 LOP3.LUT R2, R2, 0x8000, RZ, 0xb8, !PT ;  /* 0x000080000202b812 */ /* 0x002fca00078eb8ff */
[----:B------:R1:W-:Y:S02]  /*0910*/  @!P3 STS [UR8+0x8], R2 ;  /* 0x00000802ff00b988 */ /* 0x0003e40008000808 */
.L_x_18:
[----:B------:R-:W-:Y:S05]  /*0920*/  BSYNC.RECONVERGENT B1 ;  /* 0x0000000000017941 */ /* 0x000fea0003800200 */
.L_x_12:
[----:B------:R-:W-:Y:S05]  /*0930*/  WARPSYNC.ALL ;  /* 0x0000000000007948 */ /* 0x000fea0003800000 */
[----:B------:R-:W-:Y:S01]  /*0940*/  NOP ;  /* 0x0000000000007918 */ /* 0x000fe20000000000 */
[----:B------:R-:W-:Y:S05]  /*0950*/  @P0 BRA `(.L_x_19) ;  /* 0x0000000000300947 */ /* 0x000fea0003800000 */
[----:B-12345:R-:W1:Y:S01]  /*0960*/  S2R R2, SR_LANEID ;  /* 0x0000000000027919 */ /* 0x03ee620000000000 */
[----:B------:R-:W-:Y:S05]  /*0970*/  WARPSYNC.ALL ;  /* 0x0000000000007948 */ /* 0x000fea0003800000 */
[----:B------:R-:W-:Y:S01]  /*0980*/  NOP ;  /* 0x0000000000007918 */ /* 0x000fe20000000000 */
[----:B-1----:R-:W-:-:S05]  /*0990*/  IMAD.SHL.U32 R7, R2, 0x4, RZ ;  /* 0x0000000402077824 */ /* 0x002fca00078e00ff */
[----:B------:R-:W1:Y:S01]  /*09a0*/  LDS R9, [R7+UR8] ;  /* 0x0000000807097984 */ /* 0x000e620008000800 */
[----:B------:R-:W-:-:S05]  /*09b0*/  IADD3 R2, P1, PT, R7, UR6, RZ ;  /* 0x0000000607027c10 */ /* 0x000fca000ff3e0ff */
[----:B------:R-:W-:-:S05]  /*09c0*/  IMAD.X R3, RZ, RZ, UR7, P1 ;  /* 0x00000007ff037e24 */ /* 0x000fca00088e06ff */
[----:B-1----:R1:W2:Y:S01]  /*09d0*/  ATOMG.E.EXCH.STRONG.GPU PT, RZ, [R2], R9 ;  /* 0x0000000902ff73a8 */ /* 0x0022a200041ee100 */
[----:B------:R-:W-:-:S04]  /*09e0*/  DEPBAR {5,4,3,2,1,0} ;  /* 0x0000003f0000791a */ /* 0x000fc80000000000 */
[----:B------:R-:W3:Y:S02]  /*09f0*/  CCTL.E.C.LDCU.IV.DEEP [UR6] ;  /* 0x0000000006007540 */ /* 0x000ee40009c08000 */
[----:B---3--:R1:W-:Y:S01]  /*0a00*/  UTMACCTL.IV [UR6] ;  /* 0x00000000060079b9 */ /* 0x0083e20008000000 */
[----:B------:R-:W-:Y:S01]  /*0a10*/  NOP ;  /* 0x0000000000007918 */ /* 0x000fe20000000000 */
.L_x_19:
[----:B------:R-:W-:Y:S05]  /*0a20*/  @P0 BRA `(.L_x_20) ;  /* 0x00000000000c0947 */ /* 0x000fea0003800000 */
[----:B------:R0:W-:Y:S01]  /*0a30*/  UTMACMDFLUSH ;  /* 0x00000000000079b7 */ /* 0x0001e20000000000 */
[----:B------:R-:W-:Y:S05]  /*0a40*/  @P0 BRA `(.L_x_20) ;  /* 0x0000000000040947 */ /* 0x000fea0003800000 */
[----:B------:R-:W-:-:S04]  /*0a50*/  DEPBAR.LE SB0, 0x0 ;  /* 0x000080000000791a */ /* 0x000fc80000000000 */
.L_x_20:
[----:B------:R-:W-:Y:S05]  /*0a60*/  WARPSYNC.ALL ;  /* 0x0000000000007948 */ /* 0x000fea0003800000 */
[----:B------:R-:W-:Y:S01]  /*0a70*/  NOP ;  /* 0x0000000000007918 */ /* 0x000fe20000000000 */
[----:B--2---:R-:W-:Y:S06]  /*0a80*/  BAR.SYNC.DEFER_BLOCKING 0x0 ;  /* 0x0000000000007b1d */ /* 0x004fec0000010000 */
[----:B------:R-:W-:Y:S02]  /*0a90*/  BSSY.RECONVERGENT B1, `(.L_x_21) ;  /* 0x000000b000017945 */ /* 0x000fe40003800200 */
[----:B------:R-:W-:Y:S06]  /*0aa0*/  BAR.SYNC.DEFER_BLOCKING 0x0 ;  /* 0x0000000000007b1d */ /* 0x000fec0000010000 */
[----:B------:R2:W-:Y:S01]  /*0ab0*/  @!P0 STS [R4], RZ ;  /* 0x000000ff04008388 */ /* 0x0005e20000000800 */
[----:B------:R-:W-:Y:S01]  /*0ac0*/  NOP ;  /* 0x0000000000007918 */ /* 0x000fe20000000000 */
[----:B------:R-:W-:Y:S05]  /*0ad0*/  @P3 BRA `(.L_x_22) ;  /* 0x0000000000183947 */ /* 0x000fea0003800000 */
[----:B-1-345:R-:W1:Y:S01]  /*0ae0*/  LDS R2, [UR8+0x8] ;  /* 0x00000808ff027984 */ /* 0x03ae620008000800 */
[----:B------:R-:W3:Y:S01]  /*0af0*/  LDC.64 R8, c[0x0][0x388] ;  /* 0x0000e200ff087b82 */ /* 0x000ee20000000a00 */
[----:B------:R-:W-:Y:S02]  /*0b00*/  IMAD.MOV.U32 R3, RZ, RZ, 0x70 ;  /* 0x00000070ff037424 */ /* 0x000fe400078e00ff */
[----:B---3--:R3:W-:Y:S03]  /*0b10*/  STS.64 [UR8], R8 ;  /* 0x00000008ff007988 */ /* 0x0087e60008000a08 */
[----:B-1----:R-:W-:-:S05]  /*0b20*/  LOP3.LUT R2, R2, 0x10, R3, 0xd8, !PT ;  /* 0x0000001002027812 */ /* 0x002fca00078ed803 */
[----:B------:R3:W-:Y:S02]  /*0b30*/  STS [UR8+0x8], R2 ;  /* 0x00000802ff007988 */ /* 0x0007e40008000808 */
.L_x_22:
[----:B-1----:R-:W-:Y:S05]  /*0b40*/  BSYNC.RECONVERGENT B1 ;  /* 0x0000000000017941 */ /* 0x002fea0003800200 */
.L_x_21:
[----:B------:R-:W-:Y:S04]  /*0b50*/  BSSY.RECONVERGENT B2, `(.L_x_23) ;  /* 0x000000f000027945 */ /* 0x000fe80003800200 */
[----:B------:R-:W-:Y:S04]  /*0b60*/  BSSY.RELIABLE B1, `(.L_x_24) ;  /* 0x000000c000017945 */ /* 0x000fe80003800100 */
[----:B------:R-:W-:Y:S05]  /*0b70*/  @P3 BRA `(.L_x_25) ;  /* 0x0000000000283947 */ /* 0x000fea0003800000 */
[----:B---345:R-:W1:Y:S01]  /*0b80*/  LDS R2, [UR8+0x34] ;  /* 0x00003408ff027984 */ /* 0x038e620008000800 */
[----:B------:R-:W-:Y:S01]  /*0b90*/  IMAD.MOV.U32 R3, RZ, RZ, 0x7f000000 ;  /* 0x7f000000ff037424 */ /* 0x000fe200078e00ff */
[----:B------:R-:W-:Y:S05]  /*0ba0*/  @P3 BREAK.RELIABLE B1 ;  /* 0x0000000000013942 */ /* 0x000fea0003800100 */
[----:B-1----:R-:W-:-:S05]  /*0bb0*/  LOP3.LUT R2, R2, 0xff000000, R3, 0xb8, !PT ;  /* 0xff00000002027812 */ /* 0x002fca00078eb803 */
[----:B------:R1:W-:Y:S01]  /*0bc0*/  STS [UR8+0x34], R2 ;  /* 0x00003402ff007988 */ /* 0x0003e20008000808 */
[----:B------:R-:W-:Y:S05]  /*0bd0*/  @P3 BRA `(.L_x_26) ;  /* 0x0000000000183947 */ /* 0x000fea0003800000 */
[----:B------:R-:W3:Y:S01]  /*0be0*/  LDS R3, [UR8+0x38] ;  /* 0x00003808ff037984 */ /* 0x000ee20008000800 */
[----:B-1----:R-:W-:-:S05]  /*0bf0*/  IMAD.MOV.U32 R2, RZ, RZ, 0x7f ;  /* 0x0000007fff027424 */ /* 0x002fca00078e00ff */
[----:B---3--:R-:W-:-:S05]  /*0c00*/  LOP3.LUT R2, R3, 0xff, R2, 0xb8, !PT ;  /* 0x000000ff03027812 */ /* 0x008fca00078eb802 */
[----:B------:R1:W-:Y:S02]  /*0c10*/  STS [UR8+0x38], R2 ;  /* 0x00003802ff007988 */ /* 0x0003e40008000808 */
.L_x_25:
[----:B------:R-:W-:Y:S05]  /*0c20*/  BSYNC.RELIABLE B1 ;  /* 0x0000000000017941 */ /* 0x000fea0003800100 */
.L_x_24:
[----:B------:R1:W-:Y:S02]  /*0c30*/  @!P3 STS [UR8+0x20], R5 ;  /* 0x00002005ff00b988 */ /* 0x0003e40008000808 */
.L_x_26:
[----:B------:R-:W-:Y:S05]  /*0c40*/  BSYNC.RECONVERGENT B2 ;  /* 0x0000000000027941 */ /* 0x000fea0003800200 */
.L_x_23:
[----:B------:R-:W-:Y:S05]  /*0c50*/  WARPSYNC.ALL ;  /* 0x0000000000007948 */ /* 0x000fea0003800000 */
[----:B------:R-:W-:Y:S01]  /*0c60*/  NOP ;  /* 0x0000000000007918 */ /* 0x000fe20000000000 */
[----:B-1----:R-:W1:Y:S01]  /*0c70*/  LDC R5, c[0x0][0x39c] ;  /* 0x0000e700ff057b82 */ /* 0x002e620000000800 */
[----:B------:R-:W-:Y:S01]  /*0c80*/  BSSY.RECONVERGENT B2, `(.L_x_27) ;  /* 0x000000b000027945 */ /* 0x000fe20003800200 */
[----:B-1----:R-:W-:-:S03]  /*0c90*/  VIADD R5, R5, 0xffffffff ;  /* 0xffffffff05057836 */ /* 0x002fc60000000000 */
[----:B------:R-:W-:Y:S05]  /*0ca0*/  @P3 BRA `(.L_x_28) ;  /* 0x0000000000203947 */ /* 0x000fea0003800000 */
[----:B---345:R-:W1:Y:S01]  /*0cb0*/  LDS R2, [UR8+0x1c] ;  /* 0x00001c08ff027984 */ /* 0x038e620008000800 */
[----:B------:R-:W3:Y:S03]  /*0cc0*/  LDC.64 R8, c[0x0][0x3b0] ;  /* 0x0000ec00ff087b82 */ /* 0x000ee60000000a00 */
[----:B------:R4:W-:Y:S01]  /*0cd0*/  STS [UR8+0x24], R5 ;  /* 0x00002405ff007988 */ /* 0x0009e20008000808 */
[--C-:B---3--:R-:W-:Y:S02]  /*0ce0*/  SHF.R.U32.HI R7, RZ, 0x4, R9.reuse ;  /* 0x00000004ff077819 */ /* 0x108fe40000011609 */
[----:B------:R-:W-:-:S05]  /*0cf0*/  SHF.R.U64 R3, R8, 0x4, R9 ;  /* 0x0000000408037819 */ /* 0x000fca0000001209 */
[----:B------:R4:W-:Y:S01]  /*0d00*/  STS [UR8+0xc], R3 ;  /* 0x00000c03ff007988 */ /* 0x0009e20008000808 */
[----:B-1----:R-:W-:-:S05]  /*0d10*/  LOP3.LUT R2, R2, 0xf, R7, 0xb8, !PT ;  /* 0x0000000f02027812 */ /* 0x002fca00078eb807 */
[----:B------:R4:W-:Y:S02]  /*0d20*/  STS [UR8+0x1c], R2 ;  /* 0x00001c02ff007988 */ /* 0x0009e40008000808 */
.L_x_28:
[----:B------:R-:W-:Y:S05]  /*0d30*/  BSYNC.RECONVERGENT B2 ;  /* 0x0000000000027941 */ /* 0x000fea0003800200 */
.L_x_27:
[----:B------:R-:W-:Y:S04]  /*0d40*/  BSSY.RECONVERGENT B3, `(.L_x_29) ;  /* 0x000001d000037945 */ /* 0x000fe80003800200 */
[----:B------:R-:W-:Y:S04]  /*0d50*/  BSSY.RELIABLE B2, `(.L_x_30) ;  /* 0x0000018000027945 */ /* 0x000fe80003800100 */
[----:B------:R-:W-:Y:S05]  /*0d60*/  @P3 BRA `(.L_x_31) ;  /* 0x00000000001c3947 */ /* 0x000fea0003800000 */
[----:B---345:R-:W1:Y:S02]  /*0d70*/  LDS R2, [UR8+0x34] ;  /* 0x00003408ff027984 */ /* 0x038e640008000800 */
[----:B-1----:R-:W-:-:S05]  /*0d80*/  LOP3.LUT R2, R2, 0x7, RZ, 0xb8, !PT ;  /* 0x0000000702027812 */ /* 0x002fca00078eb8ff */
[----:B------:R1:W-:Y:S01]  /*0d90*/  STS [UR8+0x34], R2 ;  /* 0x00003402ff007988 */ /* 0x0003e20008000808 */
[----:B------:R-:W-:Y:S05]  /*0da0*/  @P3 BRA `(.L_x_32) ;  /* 0x00000000001c3947 */ /* 0x000fea0003800000 */
[----:B-1----:R-:W1:Y:S02]  /*0db0*/  LDS R2, [UR8+0x34] ;  /* 0x00003408ff027984 */ /* 0x002e640008000800 */
[----:B-1----:R-:W-:-:S05]  /*0dc0*/  LOP3.LUT R2, R2, 0x38, RZ, 0xb8, !PT ;  /* 0x0000003802027812 */ /* 0x002fca00078eb8ff */
[----:B------:R1:W-:Y:S02]  /*0dd0*/  STS [UR8+0x34], R2 ;  /* 0x00003402ff007988 */ /* 0x0003e40008000808 */
.L_x_31:
[----:B------:R-:W-:Y:S05]  /*0de0*/  @P3 BRA `(.L_x_33) ;  /* 0x00000000001c3947 */ /* 0x000fea0003800000 */
[----:B-1-345:R-:W1:Y:S02]  /*0df0*/  LDS R2, [UR8+0x8] ;  /* 0x00000808ff027984 */ /* 0x03ae640008000800 */
[----:B-1----:R-:W-:-:S05]  /*0e00*/  LOP3.LUT R2, R2, 0x780, RZ, 0xb8, !PT ;  /* 0x0000078002027812 */ /* 0x002fca00078eb8ff */
[----:B------:R3:W-:Y:S02]  /*0e10*/  STS [UR8+0x8], R2 ;  /* 0x00000802ff007988 */ /* 0x0007e40008000808 */
.L_x_32:
[----:B------:R-:W-:Y:S05]  /*0e20*/  @P3 BRA `(.L_x_34) ;  /* 0x0000000000283947 */ /* 0x000fea0003800000 */
[----:B-1-3--:R-:W1:Y:S02]  /*0e30*/  LDS R2, [UR8+0x8] ;  /* 0x00000808ff027984 */ /* 0x00ae640008000800 */
[----:B-1----:R-:W-:-:S05]  /*0e40*/  LOP3.LUT R2, R2, 0x1800, RZ, 0xb8, !PT ;  /* 0x0000180002027812 */ /* 0x002fca00078eb8ff */
[----:B------:R1:W-:Y:S02]  /*0e50*/  STS [UR8+0x8], R2 ;  /* 0x00000802ff007988 */ /* 0x0003e40008000808 */
.L_x_33:
[----:B------:R-:W-:Y:S05]  /*0e60*/  @P3 BREAK.RELIABLE B2 ;  /* 0x0000000000023942 */ /* 0x000fea0003800100 */
[----:B------:R-:W-:Y:S05]  /*0e70*/  @P3 BRA `(.L_x_35) ;  /* 0x0000000000243947 */ /* 0x000fea0003800000 */
[----:B-1-345:R-:W1:Y:S01]  /*0e80*/  LDS R2, [UR8+0x8] ;  /* 0x00000808ff027984 */ /* 0x03ae620008000800 */
[----:B------:R-:W-:-:S05]  /*0e90*/  IMAD.MOV.U32 R3, RZ, RZ, 0x6000 ;  /* 0x00006000ff037424 */ /* 0x000fca00078e00ff */
[----:B-1----:R-:W-:-:S04]  /*0ea0*/  LOP3.LUT R2, R2, 0x6000, R3, 0xd8, !PT ;  /* 0x0000600002027812 */ /* 0x002fc800078ed803 */
[----:B------:R-:W-:-:S05]  /*0eb0*/  LOP3.LUT R2, R2, 0x400000, RZ, 0xb8, !PT ;  /* 0x0040000002027812 */ /* 0x000fca00078eb8ff */
[----:B------:R4:W-:Y:S02]  /*0ec0*/  STS [UR8+0x8], R2 ;  /* 0x00000802ff007988 */ /* 0x0009e40008000808 */
.L_x_34:
[----:B------:R-:W-:Y:S05]  /*0ed0*/  BSYNC.RELIABLE B2 ;  /* 0x0000000000027941 */ /* 0x000fea0003800100 */
.L_x_30:
[----:B-1-34-:R-:W1:Y:S02]  /*0ee0*/  @!P3 LDS R2, [UR8+0x8] ;  /* 0x00000808ff02b984 */ /* 0x01ae640008000800 */
[----:B-1----:R-:W-:-:S05]  /*0ef0*/  @!P3 LOP3.LUT R2, R2, 0x8000, RZ, 0xb8, !PT ;  /* 0x000080000202b812 */ /* 0x002fca00078eb8ff */
[----:B------:R1:W-:Y:S02]  /*0f00*/  @!P3 STS [UR8+0x8], R2 ;  /* 0x00000802ff00b988 */ /* 0x0003e40008000808 */
.L_x_35:
[----:B------:R-:W-:Y:S05]  /*0f10*/  BSYNC.RECONVERGENT B3 ;  /* 0x0000000000037941 */ /* 0x000fea0003800200 */
.L_x_29:
[----:B------:R-:W-:Y:S05]  /*0f20*/  WARPSYNC.ALL ;  /* 0x0000000000007948 */ /* 0x000fea0003800000 */
[----:B------:R-:W-:Y:S01]  /*0f30*/  NOP ;  /* 0x0000000000007918 */ /* 0x000fe20000000000 */
[----:B------:R-:W-:-:S04]  /*0f40*/  UIADD3 UR5, UPT, UPT, UR4, 0x80, URZ ;  /* 0x0000008004057890 */ /* 0x000fc8000fffe0ff */
[----:B------:R-:W-:-:S04]  /*0f50*/  UIADD3 UR12, UP0, UPT, UR5, UR14, URZ ;  /* 0x0000000e050c7290 */ /* 0x000fc8000ff1e0ff */
[----:B------:R-:W-:Y:S01]  /*0f60*/  ULEA.HI.X.SX32 UR13, UR5, UR15, 0x1, UP0 ;  /* 0x0000000f050d7291 */ /* 0x000fe200080f0eff */
[----:B------:R-:W-:Y:S11]  /*0f70*/  @P0 BRA `(.L_x_36) ;  /* 0x0000000000300947 */ /* 0x000ff60003800000 */
[----:B-1-345:R-:W1:Y:S01]  /*0f80*/  S2R R2, SR_LANEID ;  /* 0x0000000000027919 */ /* 0x03ae620000000000 */
[----:B------:R-:W-:Y:S05]  /*0f90*/  WARPSYNC.ALL ;  /* 0x0000000000007948 */ /* 0x000fea0003800000 */
[----:B------:R-:W-:Y:S01]  /*0fa0*/  NOP ;  /* 0x0000000000007918 */ /* 0x000fe20000000000 */
[----:B-1----:R-:W-:-:S05]  /*0fb0*/  IMAD.SHL.U32 R8, R2, 0x4, RZ ;  /* 0x0000000402087824 */ /* 0x002fca00078e00ff */
[----:B------:R-:W1:Y:S01]  /*0fc0*/  LDS R7, [R8+UR8] ;  /* 0x0000000808077984 */ /* 0x000e620008000800 */
[----:B------:R-:W-:-:S05]  /*0fd0*/  IADD3 R2, P1, PT, R8, UR12, RZ ;  /* 0x0000000c08027c10 */ /* 0x000fca000ff3e0ff */
[----:B------:R-:W-:-:S05]  /*0fe0*/  IMAD.X R3, RZ, RZ, UR13, P1 ;  /* 0x0000000dff037e24 */ /* 0x000fca00088e06ff */
[----:B-1----:R1:W3:Y:S01]  /*0ff0*/  ATOMG.E.EXCH.STRONG.GPU PT, RZ, [R2], R7 ;  /* 0x0000000702ff73a8 */ /* 0x0022e200041ee100 */
[----:B------:R-:W-:-:S04]  /*1000*/  DEPBAR {5,4,3,2,1,0} ;  /* 0x0000003f0000791a */ /* 0x000fc80000000000 */
[----:B------:R-:W4:Y:S02]  /*1010*/  CCTL.E.C.LDCU.IV.DEEP [UR12] ;  /* 0x000000000c007540 */ /* 0x000f240009c08000 */
[----:B----4-:R1:W-:Y:S01]  /*1020*/  UTMACCTL.IV [UR12] ;  /* 0x000000000c0079b9 */ /* 0x0103e20008000000 */
[----:B------:R-:W-:Y:S01]  /*1030*/  NOP ;  /* 0x0000000000007918 */ /* 0x000fe20000000000 */
.L_x_36:
[----:B------:R-:W-:Y:S05]  /*1040*/  @P0 BRA `(.L_x_37) ;  /* 0x00000000000c0947 */ /* 0x000fea0003800000 */
[----:B------:R0:W-:Y:S01]  /*1050*/  UTMACMDFLUSH ;  /* 0x00000000000079b7 */ /* 0x0001e20000000000 */
[----:B------:R-:W-:Y:S05]  /*1060*/  @P0 BRA `(.L_x_37) ;  /* 0x0000000000040947 */ /* 0x000fea0003800000 */
[----:B------:R-:W-:-:S04]  /*1070*/  DEPBAR.LE SB0, 0x0 ;  /* 0x000080000000791a */ /* 0x000fc80000000000 */
.L_x_37:
[----:B------:R-:W-:Y:S05]  /*1080*/  WARPSYNC.ALL ;  /* 0x0000000000007948 */ /* 0x000fea0003800000 */
[----:B------:R-:W-:Y:S01]  /*1090*/  NOP ;  /* 0x0000000000007918 */ /* 0x000fe20000000000 */
[----:B---3--:R-:W-:Y:S06]  /*10a0*/  BAR.SYNC.DEFER_BLOCKING 0x0 ;  /* 0x0000000000007b1d */ /* 0x008fec0000010000 */
[----:B------:R-:W-:Y:S02]  /*10b0*/  BSSY.RECONVERGENT B3, `(.L_x_38) ;  /* 0x000000b000037945 */ /* 0x000fe40003800200 */
[----:B------:R-:W-:Y:S06]  /*10c0*/  BAR.SYNC.DEFER_BLOCKING 0x0 ;  /* 0x0000000000007b1d */ /* 0x000fec0000010000 */
[----:B------:R3:W-:Y:S01]  /*10d0*/  @!P0 STS [R4], RZ ;  /* 0x000000ff04008388 */ /* 0x0007e20000000800 */
[----:B------:R-:W-:Y:S01]  /*10e0*/  NOP ;  /* 0x0000000000007918 */ /* 0x000fe20000000000 */
[----:B------:R-:W-:Y:S05]  /*10f0*/  @P3 BRA `(.L_x_39) ;  /* 0x0000000000183947 */ /* 0x000fea0003800000 */
[----:B-1--45:R-:W1:Y:S01]  /*1100*/  LDS R2, [UR8+0x8] ;  /* 0x00000808ff027984 */ /* 0x032e620008000800 */
[----:B------:R-:W4:Y:S01]  /*1110*/  LDC.64 R8, c[0x0][0x390] ;  /* 0x0000e400ff087b82 */ /* 0x000f220000000a00 */
[----:B------:R-:W-:Y:S02]  /*1120*/  IMAD.MOV.U32 R3, RZ, RZ, 0x70 ;  /* 0x00000070ff037424 */ /* 0x000fe400078e00ff */
[----:B----4-:R4:W-:Y:S03]  /*1130*/  STS.64 [UR8], R8 ;  /* 0x00000008ff007988 */ /* 0x0109e60008000a08 */
[----:B-1----:R-:W-:-:S05]  /*1140*/  LOP3.LUT R2, R2, 0x10, R3, 0xd8, !PT ;  /* 0x0000001002027812 */ /* 0x002fca00078ed803 */
[----:B------:R4:W-:Y:S02]  /*1150*/  STS [UR8+0x8], R2 ;  /* 0x00000802ff007988 */ /* 0x0009e40008000808 */
.L_x_39:
[----:B-1----:R-:W-:Y:S05]  /*1160*/  BSYNC.RECONVERGENT B3 ;  /* 0x0000000000037941 */ /* 0x002fea0003800200 */
.L_x_38:
[----:B------:R-:W-:Y:S04]  /*1170*/  BSSY.RECONVERGENT B4, `(.L_x_40) ;  /* 0x0000033000047945 */ /* 0x000fe80003800200 */
[----:B------:R-:W-:Y:S04]  /*1180*/  BSSY.RELIABLE B3, `(.L_x_41) ;  /* 0x000002e000037945 */ /* 0x000fe80003800100 */
[----:B------:R-:W-:Y:S05]  /*1190*/  @P3 BRA `(.L_x_42) ;  /* 0x0000000000243947 */ /* 0x000fea0003800000 */
[----:B----45:R-:W1:Y:S01]  /*11a0*/  LDS R2, [UR8+0x34] ;  /* 0x00003408ff027984 */ /* 0x030e620008000800 */
[----:B------:R-:W-:-:S05]  /*11b0*/  IMAD.MOV.U32 R3, RZ, RZ, 0x7f000000 ;  /* 0x7f000000ff037424 */ /* 0x000fca00078e00ff */
[----:B-1----:R-:W-:-:S05]  /*11c0*/  LOP3.LUT R2, R2, 0xff000000, R3, 0xb8, !PT ;  /* 0xff00000002027812 */ /* 0x002fca00078eb803 */
[----:B------:R1:W-:Y:S01]  /*11d0*/  STS [UR8+0x34], R2 ;  /* 0x00003402ff007988 */ /* 0x0003e20008000808 */
[----:B------:R-:W-:Y:S05]  /*11e0*/  @P3 BRA `(.L_x_43) ;  /* 0x0000000000183947 */ /* 0x000fea0003800000 */
[----:B-1----:R-:W1:Y:S01]  /*11f0*/  LDS R2, [UR8+0x38] ;  /* 0x00003808ff027984 */ /* 0x002e620008000800 */
[----:B------:R-:W-:-:S05]  /*1200*/  IMAD.MOV.U32 R3, RZ, RZ, 0x3f ;  /* 0x0000003fff037424 */ /* 0x000fca00078e00ff */
[----:B-1----:R-:W-:-:S05]  /*1210*/  LOP3.LUT R2, R2, 0xff, R3, 0xb8, !PT ;  /* 0x000000ff02027812 */ /* 0x002fca00078eb803 */
[----:B------:R1:W-:Y:S02]  /*1220*/  STS [UR8+0x38], R2 ;  /* 0x00003802ff007988 */ /* 0x0003e40008000808 */
.L_x_42:
[----:B------:R-:W-:Y:S05]  /*1230*/  @P3 BRA `(.L_x_44) ;  /* 0x00000000000c3947 */ /* 0x000fea0003800000 */
[----:B------:R1:W-:Y:S02]  /*1240*/  STS [UR8+0x20], R5 ;  /* 0x00002005ff007988 */ /* 0x0003e40008000808 */
.L_x_43:
[----:B------:R-:W-:Y:S05]  /*1250*/  @P3 BRA `(.L_x_45) ;  /* 0x0000000000243947 */ /* 0x000fea0003800000 */
[----:B------:R1:W-:Y:S02]  /*1260*/  STS [UR8+0x24], R6 ;  /* 0x00002406ff007988 */ /* 0x0003e40008000808 */
.L_x_44:
[----:B------:R-:W-:Y:S05]  /*1270*/  @P3 BRA `(.L_x_46) ;  /* 0x00000000002c3947 */ /* 0x000fea0003800000 */
[----:B-1--45:R-:W1:Y:S01]  /*1280*/  LDS R2, [UR8+0x1c] ;  /* 0x00001c08ff027984 */ /* 0x032e620008000800 */
[----:B------:R-:W4:Y:S02]  /*1290*/  LDC.64 R6, c[0x0][0x3b8] ;  /* 0x0000ee00ff067b82 */ /* 0x000f240000000a00 */
[--C-:B----4-:R-:W-:Y:S02]  /*12a0*/  SHF.R.U32.HI R5, RZ, 0x4, R7.reuse ;  /* 0x00000004ff057819 */ /* 0x110fe40000011607 */
[----:B------:R-:W-:-:S05]  /*12b0*/  SHF.R.U64 R3, R6, 0x4, R7 ;  /* 0x0000000406037819 */ /* 0x000fca0000001207 */
[----:B------:R4:W-:Y:S01]  /*12c0*/  STS [UR8+0xc], R3 ;  /* 0x00000c03ff007988 */ /* 0x0009e20008000808 */
[----:B-1----:R-:W-:-:S05]  /*12d0*/  LOP3.LUT R2, R2, 0xf, R5, 0xb8, !PT ;  /* 0x0000000f02027812 */ /* 0x002fca00078eb805 */
[----:B------:R4:W-:Y:S02]  /*12e0*/  STS [UR8+0x1c], R2 ;  /* 0x00001c02ff007988 */ /* 0x0009e40008000808 */
.L_x_45:
[----:B------:R-:W-:Y:S05]  /*12f0*/  @P3 BRA `(.L_x_47) ;  /* 0x00000000001c3947 */ /* 0x000fea0003800000 */
[----:B-1--45:R-:W1:Y:S02]  /*1300*/  LDS R2, [UR8+0x34] ;  /* 0x00003408ff027984 */ /* 0x032e640008000800 */
[----:B-1----:R-:W-:-:S05]  /*1310*/  LOP3.LUT R2, R2, 0x7, RZ, 0xb8, !PT ;  /* 0x0000000702027812 */ /* 0x002fca00078eb8ff */
[----:B------:R1:W-:Y:S02]  /*1320*/  STS [UR8+0x34], R2 ;  /* 0x00003402ff007988 */ /* 0x0003e40008000808 */
.L_x_46:
[----:B------:R-:W-:Y:S05]  /*1330*/  @P3 BRA `(.L_x_48) ;  /* 0x00000000001c3947 */ /* 0x000fea0003800000 */
[----:B-1--45:R-:W1:Y:S02]  /*1340*/  LDS R2, [UR8+0x34] ;  /* 0x00003408ff027984 */ /* 0x032e640008000800 */
[----:B-1----:R-:W-:-:S05]  /*1350*/  LOP3.LUT R2, R2, 0x38, RZ, 0xb8, !PT ;  /* 0x0000003802027812 */ /* 0x002fca00078eb8ff */
[----:B------:R1:W-:Y:S02]  /*1360*/  STS [UR8+0x34], R2 ;  /* 0x00003402ff007988 */ /* 0x0003e40008000808 */
.L_x_47:
[----:B------:R-:W-:Y:S05]  /*1370*/  @P3 BRA `(.L_x_49) ;  /* 0x00000000001c3947 */ /* 0x000fea0003800000 */
[----:B-1--45:R-:W1:Y:S02]  /*1380*/  LDS R2, [UR8+0x8] ;  /* 0x00000808ff027984 */ /* 0x032e640008000800 */
[----:B-1----:R-:W-:-:S05]  /*1390*/  LOP3.LUT R2, R2, 0x780, RZ, 0xb8, !PT ;  /* 0x0000078002027812 */ /* 0x002fca00078eb8ff */
[----:B------:R1:W-:Y:S02]  /*13a0*/  STS [UR8+0x8], R2 ;  /* 0x00000802ff007988 */ /* 0x0003e40008000808 */
.L_x_48:
[----:B------:R-:W-:Y:S05]  /*13b0*/  @P3 BRA `(.L_x_50) ;  /* 0x0000000000283947 */ /* 0x000fea0003800000 */
[----:B-1--45:R-:W1:Y:S02]  /*13c0*/  LDS R2, [UR8+0x8] ;  /* 0x00000808ff027984 */ /* 0x032e640008000800 */
[----:B-1----:R-:W-:-:S05]  /*13d0*/  LOP3.LUT R2, R2, 0x1800, RZ, 0xb8, !PT ;  /* 0x0000180002027812 */ /* 0x002fca00078eb8ff */
[----:B------:R1:W-:Y:S02]  /*13e0*/  STS [UR8+0x8], R2 ;  /* 0x00000802ff007988 */ /* 0x0003e40008000808 */
.L_x_49:
[----:B------:R-:W-:Y:S05]  /*13f0*/  @P3 BREAK.RELIABLE B3 ;  /* 0x0000000000033942 */ /* 0x000fea0003800100 */
[----:B------:R-:W-:Y:S05]  /*1400*/  @P3 BRA `(.L_x_51) ;  /* 0x0000000000243947 */ /* 0x000fea0003800000 */
[----:B-1--45:R-:W1:Y:S01]  /*1410*/  LDS R2, [UR8+0x8] ;  /* 0x00000808ff027984 */ /* 0x032e620008000800 */
[----:B------:R-:W-:-:S05]  /*1420*/  IMAD.MOV.U32 R3, RZ, RZ, 0x6000 ;  /* 0x00006000ff037424 */ /* 0x000fca00078e00ff */
[----:B-1----:R-:W-:-:S04]  /*1430*/  LOP3.LUT R2, R2, 0x6000, R3, 0xd8, !PT ;  /* 0x0000600002027812 */ /* 0x002fc800078ed803 */
[----:B------:R-:W-:-:S05]  /*1440*/  LOP3.LUT R2, R2, 0x400000, RZ, 0xb8, !PT ;  /* 0x0040000002027812 */ /* 0x000fca00078eb8ff */
[----:B------:R1:W-:Y:S02]  /*1450*/  STS [UR8+0x8], R2 ;  /* 0x00000802ff007988 */ /* 0x0003e40008000808 */
.L_x_50:
[----:B------:R-:W-:Y:S05]  /*1460*/  BSYNC.RELIABLE B3 ;  /* 0x0000000000037941 */ /* 0x000fea0003800100 */
.L_x_41:
[----:B-1--45:R-:W1:Y:S02]  /*1470*/  @!P3 LDS R2, [UR8+0x8] ;  /* 0x00000808ff02b984 */ /* 0x032e640008000800 */
[----:B-1----:R-:W-:-:S05]  /*1480*/  @!P3 LOP3.LUT R2, R2, 0x8000, RZ, 0xb8, !PT ;  /* 0x000080000202b812 */ /* 0x002fca00078eb8ff */
[----:B------:R1:W-:Y:S02]  /*1490*/  @!P3 STS [UR8+0x8], R2 ;  /* 0x00000802ff00b988 */ /* 0x0003e40008000808 */
.L_x_51:
[----:B------:R-:W-:Y:S05]  /*14a0*/  BSYNC.RECONVERGENT B4 ;  /* 0x0000000000047941 */ /* 0x000fea0003800200 */
.L_x_40:
[----:B------:R-:W-:Y:S05]  /*14b0*/  WARPSYNC.ALL ;  /* 0x0000000000007948 */ /* 0x000fea0003800000 */
[----:B------:R-:W-:Y:S01]  /*14c0*/  NOP ;  /* 0x0000000000007918 */ /* 0x000fe20000000000 */
[----:B------:R-:W-:-:S04]  /*14d0*/  UIADD3 UR4, UPT, UPT, UR4, 0x100, URZ ;  /* 0x0000010004047890 */ /* 0x000fc8000fffe0ff */
[----:B------:R-:W-:-:S04]  /*14e0*/  UIADD3 UR14, UP0, UPT, UR4, UR14, URZ ;  /* 0x0000000e040e7290 */ /* 0x000fc8000ff1e0ff */
[----:B------:R-:W-:Y:S01]  /*14f0*/  ULEA.HI.X.SX32 UR15, UR4, UR15, 0x1, UP0 ;  /* 0x0000000f040f7291 */ /* 0x000fe200080f0eff */
[----:B------:R-:W-:Y:S11]  /*1500*/  @P0 BRA `(.L_x_52) ;  /* 0x0000000000300947 */ /* 0x000ff60003800000 */
[----:B-1--45:R-:W1:Y:S01]  /*1510*/  S2R R2, SR_LANEID ;  /* 0x0000000000027919 */ /* 0x032e620000000000 */
[----:B------:R-:W-:Y:S05]  /*1520*/  WARPSYNC.ALL ;  /* 0x0000000000007948 */ /* 0x000fea0003800000 */
[----:B------:R-:W-:Y:S01]  /*1530*/  NOP ;  /* 0x0000000000007918 */ /* 0x000fe20000000000 */
[----:B-123--:R-:W-:-:S05]  /*1540*/  IMAD.SHL.U32 R4, R2, 0x4, RZ ;  /* 0x0000000402047824 */ /* 0x00efca00078e00ff */
        /* <DEDUP_REMOVED lines=8> */
.L_x_52:
[----:B------:R-:W-:Y:S05]  /*15d0*/  @P0 BRA `(.L_x_53) ;  /* 0x00000000000c0947 */ /* 0x000fea0003800000 */
[----:B------:R0:W-:Y:S01]  /*15e0*/  UTMACMDFLUSH ;  /* 0x00000000000079b7 */ /* 0x0001e20000000000 */
[----:B------:R-:W-:Y:S05]  /*15f0*/  @P0 BRA `(.L_x_53) ;  /* 0x0000000000040947 */ /* 0x000fea0003800000 */
[----:B------:R-:W-:-:S04]  /*1600*/  DEPBAR.LE SB0, 0x0 ;  /* 0x000080000000791a */ /* 0x000fc80000000000 */
.L_x_53:
[----:B------:R-:W-:Y:S05]  /*1610*/  WARPSYNC.ALL ;  /* 0x0000000000007948 */ /* 0x000fea0003800000 */
[----:B------:R-:W-:Y:S01]  /*1620*/  NOP ;  /* 0x0000000000007918 */ /* 0x000fe20000000000 */
[----:B--2---:R-:W-:Y:S01]  /*1630*/  BAR.SYNC.DEFER_BLOCKING 0x0 ;  /* 0x0000000000007b1d */ /* 0x004fe20000010000 */
[----:B------:R-:W-:Y:S01]  /*1640*/  ISETP.GE.AND P0, PT, R10, 0x1, PT ;  /* 0x000000010a00780c */ /* 0x000fe20003f06270 */
[----:B------:R-:W-:Y:S01]  /*1650*/  USHF.L.U32 UR31, UR9, 0x6, URZ ;  /* 0x00000006091f7899 */ /* 0x000fe200080006ff */
[----:B-1--45:R-:W-:Y:S01]  /*1660*/  SHF.R.U32.HI R2, RZ, 0x5, R0 ;  /* 0x00000005ff027819 */ /* 0x032fe20000011600 */
[----:B------:R-:W-:-:S02]  /*1670*/  USHF.L.U32 UR11, UR11, 0x7, URZ ;  /* 0x000000070b0b7899 */ /* 0x000fc400080006ff */
[----:B------:R-:W-:Y:S01]  /*1680*/  VOTEU.ALL UP0, P3 ;  /* 0x0000000000ff7886 */ /* 0x000fe20001800000 */
[----:B------:R-:W-:Y:S01]  /*1690*/  UMOV UR4, 0x1 ;  /* 0x0000000100047882 */ /* 0x000fe20000000000 */
[----:B------:R-:W-:Y:S01]  /*16a0*/  VOTEU.ALL UP1, P3 ;  /* 0x0000000000ff7886 */ /* 0x000fe20001820000 */
[----:B------:R-:W-:Y:S02]  /*16b0*/  R2UR UR24, R2 ;  /* 0x00000000021872ca */ /* 0x000fe400000e0000 */
[----:B------:R-:W-:-:S04]  /*16c0*/  @!UP0 UIADD3 UR16, UPT, UPT, -UR4, 0x100000, URZ ;  /* 0x0010000004108890 */ /* 0x000fc8000fffe1ff */
[----:B------:R-:W-:Y:S02]  /*16d0*/  @!UP0 USHF.L.U32 UR17, UR16, 0xb, URZ ;  /* 0x0000000b10118899 */ /* 0x000fe400080006ff */
[----:B------:R-:W-:Y:S02]  /*16e0*/  @!UP0 USHF.L.U32 UR16, UR16, 0x1, URZ ;  /* 0x0000000110108899 */ /* 0x000fe400080006ff */
[----:B------:R-:W-:-:S04]  /*16f0*/  @!UP0 UIADD3 UR4, UPT, UPT, -UR4, 0x100000, URZ ;  /* 0x0010000004048890 */ /* 0x000fc8000fffe1ff */
[----:B------:R-:W-:Y:S02]  /*1700*/  @!UP0 USHF.L.U32 UR5, UR4, 0xb, URZ ;  /* 0x0000000b04058899 */ /* 0x000fe400080006ff */
[----:B------:R-:W-:Y:S01]  /*1710*/  @!UP0 USHF.L.U32 UR4, UR4, 0x1, URZ ;  /* 0x0000000104048899 */ /* 0x000fe200080006ff */
[----:B------:R-:W-:Y:S01]  /*1720*/  VOTEU.ALL UP0, P3 ;  /* 0x0000000000ff7886 */ /* 0x000fe20001800000 */
[----:B------:R-:W1:Y:S04]  /*1730*/  FENCE.VIEW.ASYNC.S ;  /* 0x00000000000073c6 */ /* 0x000e680000000000 */
[----:B-1----:R1:W2:Y:S06]  /*1740*/  @!UP0 SYNCS.EXCH.64 URZ, [UR8+0x6000], UR16 ;  /* 0x0060001008ff85b2 */ /* 0x0022ac0008000100 */
[----:B------:R1:W4:Y:S01]  /*1750*/  @!UP1 SYNCS.EXCH.64 URZ, [UR8+0x6010], UR4 ;  /* 0x0060100408ff95b2 */ /* 0x0003220008000100 */
[----:B------:R-:W-:Y:S05]  /*1760*/  @!P0 BRA `(.L_x_54) ;  /* 0x0000000400f08947 */ /* 0x000fea0003800000 */
[----:B--2-4-:R-:W-:Y:S01]  /*1770*/  BAR.SYNC.DEFER_BLOCKING 0x0 ;  /* 0x0000000000007b1d */ /* 0x014fe20000010000 */
[----:B------:R-:W-:Y:S01]  /*1780*/  ELECT P1, URZ, PT ;  /* 0x0000000000ff782f */ /* 0x000fe20003820000 */
[----:B------:R-:W-:Y:S01]  /*1790*/  @!P3 IMAD.MOV.U32 R2, RZ, RZ, 0x6000 ;  /* 0x00006000ff02b424 */ /* 0x000fe200078e00ff */
[----:B------:R-:W-:Y:S02]  /*17a0*/  UIADD3 UR28, UPT, UPT, UR8, 0x4000, URZ ;  /* 0x00004000081c7890 */ /* 0x000fe4000fffe0ff */
[----:B------:R-:W-:Y:S02]  /*17b0*/  ISETP.LT.U32.AND P1, PT, R68, 0x20, P1 ;  /* 0x000000204400780c */ /* 0x000fe40000f21070 */
[----:B------:R-:W-:Y:S01]  /*17c0*/  ELECT P0, URZ, PT ;  /* 0x0000000000ff782f */ /* 0x000fe20003800000 */
[----:B------:R-:W-:-:S03]  /*17d0*/  USHF.R.U32.HI UR18, URZ, 0x4, UR8 ;  /* 0x00000004ff127899 */ /* 0x000fc60008011608 */
[----:B------:R-:W-:Y:S01]  /*17e0*/  ISETP.LT.U32.AND P0, PT, R68, 0x20, P0 ;  /* 0x000000204400780c */ /* 0x000fe20000701070 */
[----:B-1----:R-:W-:Y:S02]  /*17f0*/  USHF.R.U32.HI UR16, URZ, 0x4, UR28 ;  /* 0x00000004ff107899 */ /* 0x002fe4000801161c */
[----:B------:R-:W-:Y:S02]  /*1800*/  USGXT.U32 UR18, UR18, 0xe ;  /* 0x0000000e1212789a */ /* 0x000fe40008000000 */
[----:B------:R-:W-:Y:S01]  /*1810*/  USGXT.U32 UR16, UR16, 0xe ;  /* 0x0000000e1010789a */ /* 0x000fe20008000000 */
[----:B------:R-:W-:Y:S01]  /*1820*/  UMOV UR4, URZ ;  /* 0x000000ff00047c82 */ /* 0x000fe20008000000 */
[----:B------:R-:W-:Y:S01]  /*1830*/  VOTEU.ANY UP0, P1 ;  /* 0x0000000000ff7886 */ /* 0x000fe20000800100 */
[----:B------:R-:W-:Y:S01]  /*1840*/  VOTEU.ANY UP2, P1 ;  /* 0x0000000000ff7886 */ /* 0x000fe20000840100 */
[----:B------:R-:W-:Y:S01]  /*1850*/  UMOV UR19, 0x40004040 ;  /* 0x4000404000137882 */ /* 0x000fe20000000000 */
[----:B------:R-:W-:-:S02]  /*1860*/  UMOV UR17, 0x40004040 ;  /* 0x4000404000117882 */ /* 0x000fc40000000000 */
[----:B------:R-:W-:Y:S02]  /*1870*/  @UP0 UIADD3 UR29, UPT, UPT, UR8, 0x6000, URZ ;  /* 0x00006000081d0890 */ /* 0x000fe4000fffe0ff */
[----:B------:R1:W-:Y:S01]  /*1880*/  @!P3 SYNCS.ARRIVE.TRANS64 RZ, [UR8+0x6000], R2 ;  /* 0x00600002ffffb9a7 */ /* 0x0003e20008000008 */
[----:B------:R-:W-:Y:S01]  /*1890*/  @UP0 UMOV UR30, URZ ;  /* 0x000000ff001e0c82 */ /* 0x000fe20008000000 */
[----:B------:R-:W-:Y:S01]  /*18a0*/  BAR.SYNC.DEFER_BLOCKING 0x0 ;  /* 0x0000000000007b1d */ /* 0x000fe20000010000 */
[----:B------:R-:W-:-:S04]  /*18b0*/  UIADD3 UR20, UP0, UPT, UR16, 0x2, URZ ;  /* 0x0000000210147890 */ /* 0x000fc8000ff1e0ff */
[----:B------:R-:W-:Y:S01]  /*18c0*/  UIADD3.X UR21, UPT, UPT, UR4, 0x40004040, URZ, UP0, !UPT ;  /* 0x4000404004157890 */ /* 0x000fe200087fe4ff */
[----:B------:R-:W-:Y:S01]  /*18d0*/  VOTEU.ANY UP1, P0 ;  /* 0x0000000000ff7886 */ /* 0x000fe20000020100 */
[----:B------:R-:W-:Y:S02]  /*18e0*/  VOTEU.ANY UP3, P0 ;  /* 0x0000000000ff7886 */ /* 0x000fe40000060100 */
[----:B------:R-:W-:Y:S02]  /*18f0*/  UIADD3.64 UR26, UPT, UPT, UR20, 0x2, URZ ;  /* 0x00000002141a7897 */ /* 0x000fe4000fffe0ff */
[----:B------:R-:W-:Y:S02]  /*1900*/  UIADD3.64 UR34, UPT, UPT, UR20, 0x4, URZ ;  /* 0x0000000414227897 */ /* 0x000fe4000fffe0ff */
[----:B------:R-:W-:Y:S01]  /*1910*/  @UP1 UIADD3 UR9, UPT, UPT, UR8, 0x6000, URZ ;  /* 0x0000600008091890 */ /* 0x000fe2000fffe0ff */
[----:B------:R-:W-:Y:S01]  /*1920*/  @UP1 UMOV UR10, URZ ;  /* 0x000000ff000a1c82 */ /* 0x000fe20008000000 */
[----:B------:R-:W-:-:S02]  /*1930*/  UIADD3 UR22, UP1, UPT, UR18, 0x2, URZ ;  /* 0x0000000212167890 */ /* 0x000fc4000ff3e0ff */
[----:B------:R-:W-:Y:S02]  /*1940*/  UISETP.NE.U32.AND UP0, UPT, UR24, URZ, UPT ;  /* 0x000000ff1800728c */ /* 0x000fe4000bf05070 */
[----:B------:R-:W-:Y:S01]  /*1950*/  UIADD3.X UR23, UPT, UPT, UR4, 0x40004040, URZ, UP1, !UPT ;  /* 0x4000404004177890 */ /* 0x000fe20008ffe4ff */
[----:B------:R1:W-:Y:S03]  /*1960*/  @UP2 UTMALDG.2D [UR28], [UR6] ;  /* 0x0000001c060025b4 */ /* 0x0003e60008008000 */
[----:B------:R-:W-:Y:S02]  /*1970*/  UIADD3.64 UR32, UPT, UPT, UR22, 0x2, URZ ;  /* 0x0000000216207897 */ /* 0x000fe4000fffe0ff */
[----:B------:R-:W-:Y:S01]  /*1980*/  UIADD3.64 UR36, UPT, UPT, UR22, 0x4, URZ ;  /* 0x0000000416247897 */ /* 0x000fe2000fffe0ff */
[----:B------:R2:W-:Y:S06]  /*1990*/  MEMBAR.ALL.CTA ;  /* 0x0000000000007992 */ /* 0x0005ec0000008000 */
[----:B--2---:R-:W2:Y:S02]  /*19a0*/  FENCE.VIEW.ASYNC.S ;  /* 0x00000000000073c6 */ /* 0x004ea40000000000 */
[----:B--2---:R-:W-:Y:S06]  /*19b0*/  BAR.SYNC.DEFER_BLOCKING 0x0 ;  /* 0x0000000000007b1d */ /* 0x004fec0000010000 */
[----:B------:R1:W-:Y:S02]  /*19c0*/  @UP3 UTMALDG.2D [UR8], [UR12] ;  /* 0x000000080c0035b4 */ /* 0x0003e40008008000 */
[----:B------:R-:W-:Y:S06]  /*19d0*/  BAR.SYNC.DEFER_BLOCKING 0x0 ;  /* 0x0000000000007b1d */ /* 0x000fec0000010000 */
[----:B------:R-:W2:Y:S02]  /*19e0*/  SYNCS.PHASECHK.TRANS64.TRYWAIT P0, [UR8+0x6000], RZ ;  /* 0x006000ffff0075a7 */ /* 0x000ea40008001108 */
[----:B-12---:R-:W-:Y:S05]  /*19f0*/  @!P0 BRA `(.L_x_55) ;  /* 0x0000000c001c8947 */ /* 0x006fea0003800000 */
.L_x_67:
[----:B------:R-:W-:Y:S05]  /*1a00*/  BRA.U UP0, `(.L_x_56) ;  /* 0x0000000100347547 */ /* 0x000fea000b800000 */
[----:B------:R-:W-:Y:S01]  /*1a10*/  UMOV UR4, 0x0 ;  /* 0x0000000000047882 */ /* 0x000fe20000000000 */
[----:B------:R-:W-:Y:S01]  /*1a20*/  UMOV UR5, 0x4200010 ;  /* 0x0420001000057882 */ /* 0x000fe20000000000 */
[----:B------:R-:W-:Y:S01]  /*1a30*/  UMOV UR28, 0x0 ;  /* 0x00000000001c7882 */ /* 0x000fe20000000000 */
[----:B------:R-:W-:Y:S01]  /*1a40*/  UMOV UR29, 0x4200010 ;  /* 0x04200010001d7882 */ /* 0x000fe20000000000 */
[----:B------:R-:W-:Y:S01]  /*1a50*/  UMOV UR38, 0x0 ;  /* 0x0000000000267882 */ /* 0x000fe20000000000 */
[----:B------:R-:W-:Y:S01]  /*1a60*/  UMOV UR39, 0x4200010 ;  /* 0x0420001000277882 */ /* 0x000fe20000000000 */
[----:B------:R1:W-:Y:S01]  /*1a70*/  UTCQMMA gdesc[UR16], gdesc[UR18], tmem[UR25], tmem[UR4], idesc[UR5], !UPT ;  /* 0x00ff0412100075ea */ /* 0x0003e2000f800319 */
[----:B------:R-:W-:Y:S01]  /*1a80*/  UMOV UR40, 0x0 ;  /* 0x0000000000287882 */ /* 0x000fe20000000000 */
[----:B------:R-:W-:Y:S01]  /*1a90*/  UMOV UR41, 0x4200010 ;  /* 0x0420001000297882 */ /* 0x000fe20000000000 */
[----:B------:R1:W-:Y:S01]  /*1aa0*/  UTCQMMA gdesc[UR20], gdesc[UR22], tmem[UR25], tmem[UR28], idesc[UR29], UPT ;  /* 0x00ff1c16140075ea */ /* 0x0003e2000b800319 */
[----:B------:R1:W-:Y:S01]  /*1ab0*/  UTCQMMA gdesc[UR26], gdesc[UR32], tmem[UR25], tmem[UR38], idesc[UR39], UPT ;  /* 0x00ff26201a0075ea */ /* 0x0003e2000b800319 */
[----:B------:R1:W-:Y:S01]  /*1ac0*/  UTCQMMA gdesc[UR34], gdesc[UR36], tmem[UR25], tmem[UR40], idesc[UR41], UPT ;  /* 0x00ff2824220075ea */ /* 0x0003e2000b800319 */
[----:B------:R-:W-:Y:S01]  /*1ad0*/  NOP ;  /* 0x0000000000007918 */ /* 0x000fe20000000000 */
.L_x_56:
[----:B------:R-:W-:Y:S01]  /*1ae0*/  ELECT P0, URZ, PT ;  /* 0x0000000000ff782f */ /* 0x000fe20003800000 */
[----:B-1----:R-:W-:-:S03]  /*1af0*/  UIADD3 UR4, UPT, UPT, UR8, 0x6010, URZ ;  /* 0x0000601008047890 */ /* 0x002fc6000fffe0ff */
[----:B------:R-:W-:Y:S01]  /*1b00*/  ISETP.LT.U32.AND P0, PT, R68, 0x20, P0 ;  /* 0x000000204400780c */ /* 0x000fe20000701070 */
[----:B------:R-:W-:-:S12]  /*1b10*/  UMOV UR5, URZ ;  /* 0x000000ff00057c82 */ /* 0x000fd80008000000 */
[----:B------:R-:W-:Y:S01]  /*1b20*/  VOTEU.ANY UP0, P0 ;  /* 0x0000000000ff7886 */ /* 0x000fe20000000100 */
[----:B------:R-:W-:Y:S01]  /*1b30*/  VOTEU.ANY UP1, P0 ;  /* 0x0000000000ff7886 */ /* 0x000fe20000020100 */
[----:B------:R-:W-:-:S03]  /*1b40*/  ISETP.GE.U32.AND P0, PT, R10, 0x81, PT ;  /* 0x000000810a00780c */ /* 0x000fc60003f06070 */
[----:B------:R-:W-:Y:S02]  /*1b50*/  @UP0 UMOV UR9, UR4 ;  /* 0x0000000400090c82 */ /* 0x000fe40008000000 */
[----:B------:R1:W-:Y:S01]  /*1b60*/  @UP1 UTCBAR [UR9], URZ ;  /* 0x000000ff090013e9 */ /* 0x0003e200080000ff */
[----:B------:R-:W-:Y:S06]  /*1b70*/  BAR.SYNC.DEFER_BLOCKING 0x0 ;  /* 0x0000000000007b1d */ /* 0x000fec0000010000 */
[----:B------:R-:W2:Y:S02]  /*1b80*/  SYNCS.PHASECHK.TRANS64.TRYWAIT P1, [UR8+0x6010], RZ ;  /* 0x006010ffff0075a7 */ /* 0x000ea40008021108 */
[----:B-12---:R-:W-:Y:S05]  /*1b90*/  @!P1 BRA `(.L_x_57) ;  /* 0x0000000800c09947 */ /* 0x006fea0003800000 */
.L_x_68:
[----:B------:R-:W-:Y:S05]  /*1ba0*/  @!P0 BRA `(.L_x_54) ;  /* 0x0000000000e08947 */ /* 0x000fea0003800000 */
[----:B------:R-:W-:Y:S01]  /*1bb0*/  IMAD.MOV.U32 R2, RZ, RZ, 0x1 ;  /* 0x00000001ff027424 */ /* 0x000fe200078e00ff */
[----:B------:R-:W1:Y:S01]  /*1bc0*/  LDCU UR44, c[0x0][0x3a0] ;  /* 0x00007400ff2c77ac */ /* 0x000e620008000800 */
[----:B------:R-:W-:-:S05]  /*1bd0*/  UMOV UR30, 0x80 ;  /* 0x00000080001e7882 */ /* 0x000fca0000000000 */
.L_x_61:
[----:B------:R-:W-:Y:S01]  /*1be0*/  BAR.SYNC.DEFER_BLOCKING 0x0 ;  /* 0x0000000000007b1d */ /* 0x000fe20000010000 */
[----:B------:R-:W-:Y:S01]  /*1bf0*/  ELECT P1, URZ, PT ;  /* 0x0000000000ff782f */ /* 0x000fe20003820000 */
[----:B------:R-:W-:Y:S01]  /*1c00*/  @!P3 IMAD.MOV.U32 R3, RZ, RZ, 0x6000 ;  /* 0x00006000ff03b424 */ /* 0x000fe200078e00ff */
[----:B------:R-:W-:Y:S02]  /*1c10*/  ELECT P0, URZ, PT ;  /* 0x0000000000ff782f */ /* 0x000fe40003800000 */
[C---:B------:R-:W-:Y:S01]  /*1c20*/  ISETP.LT.U32.AND P1, PT, R68.reuse, 0x20, P1 ;  /* 0x000000204400780c */ /* 0x040fe20000f21070 */
[----:B------:R-:W-:Y:S01]  /*1c30*/  UMOV UR10, UR30 ;  /* 0x0000001e000a7c82 */ /* 0x000fe20008000000 */
[----:B------:R-:W-:-:S11]  /*1c40*/  ISETP.LT.U32.AND P0, PT, R68, 0x20, P0 ;  /* 0x000000204400780c */ /* 0x000fd60000701070 */
[----:B------:R-:W-:Y:S02]  /*1c50*/  VOTEU.ANY UP0, P1 ;  /* 0x0000000000ff7886 */ /* 0x000fe40000800100 */
[----:B------:R-:W-:-:S03]  /*1c60*/  VOTEU.ANY UP1, P0 ;  /* 0x0000000000ff7886 */ /* 0x000fc60000020100 */
[----:B--2---:R-:W-:Y:S02]  /*1c70*/  @UP0 UIADD3 UR28, UPT, UPT, UR8, 0x4000, URZ ;  /* 0x00004000081c0890 */ /* 0x004fe4000fffe0ff */
[----:B------:R2:W-:Y:S01]  /*1c80*/  @!P3 SYNCS.ARRIVE.TRANS64 RZ, [UR8+0x6000], R3 ;  /* 0x00600003ffffb9a7 */ /* 0x0005e20008000008 */
[----:B------:R-:W-:Y:S01]  /*1c90*/  @UP0 UIADD3 UR29, UPT, UPT, UR8, 0x6000, URZ ;  /* 0x00006000081d0890 */ /* 0x000fe2000fffe0ff */
[----:B------:R-:W-:Y:S01]  /*1ca0*/  VOTEU.ANY UP0, P1 ;  /* 0x0000000000ff7886 */ /* 0x000fe20000800100 */
[----:B------:R-:W-:Y:S01]  /*1cb0*/  BAR.SYNC.DEFER_BLOCKING 0x0 ;  /* 0x0000000000007b1d */ /* 0x000fe20000010000 */
[----:B------:R-:W-:Y:S01]  /*1cc0*/  @UP1 UIADD3 UR9, UPT, UPT, UR8, 0x6000, URZ ;  /* 0x0000600008091890 */ /* 0x000fe2000fffe0ff */
[----:B--2---:R-:W-:-:S04]  /*1cd0*/  IMAD.U32 R3, R2, -0x80000000, RZ ;  /* 0x8000000002037824 */ /* 0x004fc800078e00ff */
[----:B------:R-:W-:Y:S01]  /*1ce0*/  VOTEU.ANY UP1, P0 ;  /* 0x0000000000ff7886 */ /* 0x000fe20000020100 */
[----:B------:R2:W-:Y:S01]  /*1cf0*/  @UP0 UTMALDG.2D [UR28], [UR6] ;  /* 0x0000001c060005b4 */ /* 0x0005e20008008000 */
[----:B------:R-:W-:Y:S01]  /*1d00*/  UISETP.NE.U32.AND UP0, UPT, UR24, URZ, UPT ;  /* 0x000000ff1800728c */ /* 0x000fe2000bf05070 */
[----:B------:R4:W-:Y:S06]  /*1d10*/  MEMBAR.ALL.CTA ;  /* 0x0000000000007992 */ /* 0x0009ec0000008000 */
[----:B----4-:R-:W4:Y:S02]  /*1d20*/  FENCE.VIEW.ASYNC.S ;  /* 0x00000000000073c6 */ /* 0x010f240000000000 */
[----:B----4-:R-:W-:Y:S06]  /*1d30*/  BAR.SYNC.DEFER_BLOCKING 0x0 ;  /* 0x0000000000007b1d */ /* 0x010fec0000010000 */
[----:B------:R2:W-:Y:S02]  /*1d40*/  @UP1 UTMALDG.2D [UR8], [UR12] ;  /* 0x000000080c0015b4 */ /* 0x0005e40008008000 */
[----:B------:R-:W-:Y:S06]  /*1d50*/  BAR.SYNC.DEFER_BLOCKING 0x0 ;  /* 0x0000000000007b1d */ /* 0x000fec0000010000 */
[----:B------:R-:W4:Y:S02]  /*1d60*/  SYNCS.PHASECHK.TRANS64.TRYWAIT P0, [UR8+0x6000], R3 ;  /* 0x00600003ff0075a7 */ /* 0x000f240008001108 */
[----:B--2-4-:R-:W-:Y:S05]  /*1d70*/  @!P0 BRA `(.L_x_58) ;  /* 0x0000000800548947 */ /* 0x014fea0003800000 */
.L_x_69:
[----:B------:R-:W-:Y:S05]  /*1d80*/  BRA.U UP0, `(.L_x_59) ;  /* 0x0000000100347547 */ /* 0x000fea000b800000 */
[----:B------:R-:W-:Y:S01]  /*1d90*/  UMOV UR28, 0x0 ;  /* 0x00000000001c7882 */ /* 0x000fe20000000000 */
[----:B------:R-:W-:Y:S01]  /*1da0*/  UMOV UR29, 0x4200010 ;  /* 0x04200010001d7882 */ /* 0x000fe20000000000 */
[----:B------:R-:W-:Y:S01]  /*1db0*/  UMOV UR38, 0x0 ;  /* 0x0000000000267882 */ /* 0x000fe20000000000 */
[----:B------:R-:W-:Y:S01]  /*1dc0*/  UMOV UR39, 0x4200010 ;  /* 0x0420001000277882 */ /* 0x000fe20000000000 */
[----:B------:R-:W-:Y:S01]  /*1dd0*/  UMOV UR40, 0x0 ;  /* 0x0000000000287882 */ /* 0x000fe20000000000 */
[----:B------:R-:W-:Y:S01]  /*1de0*/  UMOV UR41, 0x4200010 ;  /* 0x0420001000297882 */ /* 0x000fe20000000000 */
[----:B------:R2:W-:Y:S01]  /*1df0*/  UTCQMMA gdesc[UR16], gdesc[UR18], tmem[UR25], tmem[UR28], idesc[UR29], UPT ;  /* 0x00ff1c12100075ea */ /* 0x0005e2000b800319 */
[----:B------:R-:W-:Y:S01]  /*1e00*/  UMOV UR42, 0x0 ;  /* 0x00000000002a7882 */ /* 0x000fe20000000000 */
[----:B------:R-:W-:Y:S01]  /*1e10*/  UMOV UR43, 0x4200010 ;  /* 0x04200010002b7882 */ /* 0x000fe20000000000 */
[----:B------:R2:W-:Y:S01]  /*1e20*/  UTCQMMA gdesc[UR20], gdesc[UR22], tmem[UR25], tmem[UR38], idesc[UR39], UPT ;  /* 0x00ff2616140075ea */ /* 0x0005e2000b800319 */
[----:B------:R2:W-:Y:S01]  /*1e30*/  UTCQMMA gdesc[UR26], gdesc[UR32], tmem[UR25], tmem[UR40], idesc[UR41], UPT ;  /* 0x00ff28201a0075ea */ /* 0x0005e2000b800319 */
[----:B------:R2:W-:Y:S01]  /*1e40*/  UTCQMMA gdesc[UR34], gdesc[UR36], tmem[UR25], tmem[UR42], idesc[UR43], UPT ;  /* 0x00ff2a24220075ea */ /* 0x0005e2000b800319 */
[----:B------:R-:W-:Y:S01]  /*1e50*/  NOP ;  /* 0x0000000000007918 */ /* 0x000fe20000000000 */
.L_x_59:
[----:B------:R-:W-:-:S04]  /*1e60*/  ELECT P0, URZ, PT ;  /* 0x0000000000ff782f */ /* 0x000fc80003800000 */
[----:B------:R-:W-:-:S13]  /*1e70*/  ISETP.LT.U32.AND P0, PT, R68, 0x20, P0 ;  /* 0x000000204400780c */ /* 0x000fda0000701070 */
[----:B------:R-:W-:Y:S01]  /*1e80*/  VOTEU.ANY UP0, P0 ;  /* 0x0000000000ff7886 */ /* 0x000fe20000000100 */
[----:B------:R-:W-:-:S04]  /*1e90*/  VOTEU.ANY UP1, P0 ;  /* 0x0000000000ff7886 */ /* 0x000fc80000020100 */
[----:B------:R-:W-:Y:S02]  /*1ea0*/  @UP0 UMOV UR9, UR4 ;  /* 0x0000000400090c82 */ /* 0x000fe40008000000 */
[----:B------:R4:W-:Y:S01]  /*1eb0*/  @UP1 UTCBAR [UR9], URZ ;  /* 0x000000ff090013e9 */ /* 0x0009e200080000ff */
[----:B------:R-:W-:Y:S06]  /*1ec0*/  BAR.SYNC.DEFER_BLOCKING 0x0 ;  /* 0x0000000000007b1d */ /* 0x000fec0000010000 */
[----:B------:R-:W5:Y:S02]  /*1ed0*/  SYNCS.PHASECHK.TRANS64.TRYWAIT P0, [UR8+0x6010], R3 ;  /* 0x00601003ff0075a7 */ /* 0x000f640008001108 */
[----:B----45:R-:W-:Y:S05]  /*1ee0*/  @!P0 BRA `(.L_x_60) ;  /* 0x0000000800048947 */ /* 0x030fea0003800000 */
.L_x_70:
[----:B------:R-:W-:Y:S01]  /*1ef0*/  UIADD3 UR30, UPT, UPT, UR30, 0x80, URZ ;  /* 0x000000801e1e7890 */ /* 0x000fe2000fffe0ff */
[----:B------:R-:W-:-:S03]  /*1f00*/  LOP3.LUT R2, R2, 0x1, RZ, 0x3c, !PT ;  /* 0x0000000102027812 */ /* 0x000fc600078e3cff */
[----:B-1----:R-:W-:-:S09]  /*1f10*/  UISETP.GE.AND UP0, UPT, UR30, UR44, UPT ;  /* 0x0000002c1e00728c */ /* 0x002fd2000bf06270 */
[----:B------:R-:W-:Y:S05]  /*1f20*/  BRA.U !UP0, `(.L_x_61) ;  /* 0xfffffffd082c7547 */ /* 0x000fea000b83ffff */
.L_x_54:
[----:B--2-4-:R-:W-:Y:S01]  /*1f30*/  BAR.SYNC.DEFER_BLOCKING 0x0 ;  /* 0x0000000000007b1d */ /* 0x014fe20000010000 */
[----:B------:R-:W-:-:S05]  /*1f40*/  IMAD.SHL.U32 R2, R0, 0x40, RZ ;  /* 0x0000004000027824 */ /* 0x000fca00078e00ff */
[----:B------:R-:W-:Y:S04]  /*1f50*/  BSSY.RECONVERGENT B4, `(.L_x_62) ;  /* 0x0000004000047945 */ /* 0x000fe80003800200 */
[----:B------:R-:W-:Y:S05]  /*1f60*/  @P3 BRA `(.L_x_63) ;  /* 0x0000000000083947 */ /* 0x000fea0003800000 */
[----:B------:R-:W2:Y:S02]  /*1f70*/  SYNCS.CCTL.IV [UR8+0x6000] ;  /* 0x00600000ff0079b1 */ /* 0x000ea40008000008 */
[----:B--2---:R-:W2:Y:S02]  /*1f80*/  SYNCS.CCTL.IV [UR8+0x6010] ;  /* 0x00601000ff0079b1 */ /* 0x004ea40008000008 */
.L_x_63:
[----:B-1----:R-:W-:Y:S05]  /*1f90*/  BSYNC.RECONVERGENT B4 ;  /* 0x0000000000047941 */ /* 0x002fea0003800200 */
.L_x_62:
[----:B------:R-:W-:Y:S01]  /*1fa0*/  USHF.L.U32 UR24, UR24, 0x15, URZ ;  /* 0x0000001518187899 */ /* 0x000fe200080006ff */
[----:B------:R-:W-:Y:S01]  /*1fb0*/  IMAD.SHL.U32 R3, R0, 0x10, RZ ;  /* 0x0000001000037824 */ /* 0x000fe200078e00ff */
[----:B------:R-:W-:Y:S01]  /*1fc0*/  LOP3.LUT R2, R2, 0x1800, RZ, 0xc0, !PT ;  /* 0x0000180002027812 */ /* 0x000fe200078ec0ff */
[C---:B---3--:R-:W-:Y:S01]  /*1fd0*/  IMAD.SHL.U32 R4, R0.reuse, 0x4, RZ ;  /* 0x0000000400047824 */ /* 0x048fe200078e00ff */
[----:B------:R-:W-:Y:S01]  /*1fe0*/  ULOP3.LUT UR24, UR24, 0x600000, URZ, 0xc0, !UPT ;  /* 0x0060000018187892 */ /* 0x000fe2000f8ec0ff */
[----:B------:R-:W-:Y:S01]  /*1ff0*/  IMAD.SHL.U32 R0, R0, 0x80, RZ ;  /* 0x0000008000007824 */ /* 0x000fe200078e00ff */
[----:B------:R-:W-:Y:S02]  /*2000*/  LOP3.LUT R3, R2, 0x70, R3, 0xf8, !PT ;  /* 0x0000007002037812 */ /* 0x000fe400078ef803 */
[----:B------:R-:W-:Y:S01]  /*2010*/  ELECT P0, URZ, PT ;  /* 0x0000000000ff782f */ /* 0x000fe20003800000 */
[----:B------:R-:W-:Y:S01]  /*2020*/  UIADD3 UR24, UPT, UPT, UR25, UR24, URZ ;  /* 0x0000001819187290 */ /* 0x000fe2000fffe0ff */
[----:B------:R-:W-:Y:S01]  /*2030*/  LOP3.LUT R3, R3, 0x40, R4, 0x78, !PT ;  /* 0x0000004003037812 */ /* 0x000fe200078e7804 */
[----:B------:R-:W-:Y:S01]  /*2040*/  UMOV UR9, UR11 ;  /* 0x0000000b00097c82 */ /* 0x000fe20008000000 */
[----:B------:R-:W-:Y:S01]  /*2050*/  ISETP.LT.U32.AND P0, PT, R68, 0x20, P0 ;  /* 0x000000204400780c */ /* 0x000fe20000701070 */
[----:B------:R-:W-:Y:S01]  /*2060*/  UMOV UR10, UR31 ;  /* 0x0000001f000a7c82 */ /* 0x000fe20008000000 */
[----:B------:R-:W-:-:S04]  /*2070*/  LOP3.LUT R0, R3, 0x780, R0, 0xf8, !PT ;  /* 0x0000078003007812 */ /* 0x000fc800078ef800 */
[----:B------:R-:W-:Y:S01]  /*2080*/  LDTM.16dp32bit_t0_t15.x64 R4, tmem[UR24] ;  /* 0x00000018000479ee */ /* 0x000fe20008b00000 */
[----:B------:R-:W1:Y:S01]  /*2090*/  LDTM.16dp32bit_t16_t31.x64 R4, tmem[UR24+0x40] ;  /* 0x00004018000479ee */ /* 0x000e620008b20000 */
[C---:B------:R-:W-:Y:S01]  /*20a0*/  LOP3.LUT R2, R0.reuse, 0x10, RZ, 0x3c, !PT ;  /* 0x0000001000027812 */ /* 0x040fe200078e3cff */
[----:B------:R-:W-:Y:S01]  /*20b0*/  NOP ;  /* 0x0000000000007918 */ /* 0x000fe20000000000 */
[----:B------:R-:W-:-:S03]  /*20c0*/  LOP3.LUT R3, R0, 0x20, RZ, 0x3c, !PT ;  /* 0x0000002000037812 */ /* 0x000fc600078e3cff */
[----:B-1----:R-:W-:Y:S01]  /*20d0*/  VOTEU.ANY UP1, P0 ;  /* 0x0000000000ff7886 */ /* 0x002fe20000020100 */
[----:B------:R-:W-:Y:S01]  /*20e0*/  VOTEU.ANY UP0, P0 ;  /* 0x0000000000ff7886 */ /* 0x000fe20000000100 */
[----:B------:R-:W-:Y:S02]  /*20f0*/  F2FP.SATFINITE.E4M3.F32.PACK_AB_MERGE_C R6, R7, R6, RZ ;  /* 0x000000060706723e */ /* 0x000fe400048070ff */
[----:B------:R-:W-:Y:S02]  /*2100*/  F2FP.SATFINITE.E4M3.F32.PACK_AB_MERGE_C R10, R11, R10, RZ ;  /* 0x0000000a0b0a723e */ /* 0x000fe400048070ff */
[----:B------:R-:W-:Y:S02]  /*2110*/  F2FP.SATFINITE.E4M3.F32.PACK_AB_MERGE_C R14, R15, R14, RZ ;  /* 0x0000000e0f0e723e */ /* 0x000fe400048070ff */
[----:B------:R-:W-:Y:S02]  /*2120*/  F2FP.SATFINITE.E4M3.F32.PACK_AB_MERGE_C R7, R19, R18, RZ ;  /* 0x000000121307723e */ /* 0x000fe400048070ff */
[----:B------:R-:W-:-:S02]  /*2130*/  F2FP.SATFINITE.E4M3.F32.PACK_AB_MERGE_C R22, R23, R22, RZ ;  /* 0x000000161716723e */ /* 0x000fc400048070ff */
[----:B------:R-:W-:Y:S02]  /*2140*/  F2FP.SATFINITE.E4M3.F32.PACK_AB_MERGE_C R26, R27, R26, RZ ;  /* 0x0000001a1b1a723e */ /* 0x000fe400048070ff */
        /* <DEDUP_REMOVED lines=10> */
[----:B------:R-:W-:-:S02]  /*21f0*/  F2FP.SATFINITE.E4M3.F32.PACK_AB_MERGE_C R4, R5, R4, R6 ;  /* 0x000000040504723e */ /* 0x000fc40004807006 */
[----:B------:R-:W-:Y:S02]  /*2200*/  F2FP.SATFINITE.E4M3.F32.PACK_AB_MERGE_C R5, R9, R8, R10 ;  /* 0x000000080905723e */ /* 0x000fe4000480700a */
[----:B------:R-:W-:Y:S02]  /*2210*/  F2FP.SATFINITE.E4M3.F32.PACK_AB_MERGE_C R6, R13, R12, R14 ;  /* 0x0000000c0d06723e */ /* 0x000fe4000480700e */
[----:B------:R-:W-:Y:S02]  /*2220*/  F2FP.SATFINITE.E4M3.F32.PACK_AB_MERGE_C R7, R17, R16, R7 ;  /* 0x000000101107723e */ /* 0x000fe40004807007 */
[----:B------:R-:W-:Y:S02]  /*2230*/  F2FP.SATFINITE.E4M3.F32.PACK_AB_MERGE_C R20, R21, R20, R22 ;  /* 0x000000141514723e */ /* 0x000fe40004807016 */
[----:B------:R-:W-:Y:S01]  /*2240*/  F2FP.SATFINITE.E4M3.F32.PACK_AB_MERGE_C R21, R25, R24, R26 ;  /* 0x000000181915723e */ /* 0x000fe2000480701a */
[----:B--2---:R1:W-:Y:S01]  /*2250*/  STS.128 [R0+UR8], R4 ;  /* 0x0000000400007988 */ /* 0x0043e20008000c08 */
[----:B------:R-:W-:-:S02]  /*2260*/  F2FP.SATFINITE.E4M3.F32.PACK_AB_MERGE_C R22, R29, R28, R30 ;  /* 0x0000001c1d16723e */ /* 0x000fc4000480701e */
[----:B------:R-:W-:Y:S02]  /*2270*/  F2FP.SATFINITE.E4M3.F32.PACK_AB_MERGE_C R23, R33, R32, R23 ;  /* 0x000000202117723e */ /* 0x000fe40004807017 */
[----:B------:R-:W-:Y:S02]  /*2280*/  F2FP.SATFINITE.E4M3.F32.PACK_AB_MERGE_C R36, R37, R36, R38 ;  /* 0x000000242524723e */ /* 0x000fe40004807026 */
[----:B------:R-:W-:Y:S01]  /*2290*/  F2FP.SATFINITE.E4M3.F32.PACK_AB_MERGE_C R37, R41, R40, R42 ;  /* 0x000000282925723e */ /* 0x000fe2000480702a */
[----:B------:R1:W-:Y:S01]  /*22a0*/  STS.128 [R2+UR8], R20 ;  /* 0x0000001402007988 */ /* 0x0003e20008000c08 */
[----:B------:R-:W-:Y:S02]  /*22b0*/  F2FP.SATFINITE.E4M3.F32.PACK_AB_MERGE_C R38, R45, R44, R46 ;  /* 0x0000002c2d26723e */ /* 0x000fe4000480702e */
[----:B------:R-:W-:Y:S02]  /*22c0*/  F2FP.SATFINITE.E4M3.F32.PACK_AB_MERGE_C R39, R49, R48, R50 ;  /* 0x000000303127723e */ /* 0x000fe40004807032 */
[----:B------:R-:W-:-:S02]  /*22d0*/  F2FP.SATFINITE.E4M3.F32.PACK_AB_MERGE_C R52, R53, R52, R54 ;  /* 0x000000343534723e */ /* 0x000fc40004807036 */
[----:B------:R-:W-:Y:S01]  /*22e0*/  F2FP.SATFINITE.E4M3.F32.PACK_AB_MERGE_C R53, R57, R56, R58 ;  /* 0x000000383935723e */ /* 0x000fe2000480703a */
[----:B------:R1:W-:Y:S01]  /*22f0*/  STS.128 [R3+UR8], R36 ;  /* 0x0000002403007988 */ /* 0x0003e20008000c08 */
[----:B------:R-:W-:Y:S02]  /*2300*/  F2FP.SATFINITE.E4M3.F32.PACK_AB_MERGE_C R54, R61, R60, R62 ;  /* 0x0000003c3d36723e */ /* 0x000fe4000480703e */
[----:B------:R-:W-:Y:S02]  /*2310*/  F2FP.SATFINITE.E4M3.F32.PACK_AB_MERGE_C R55, R65, R64, R66 ;  /* 0x000000404137723e */ /* 0x000fe40004807042 */
[----:B------:R-:W-:-:S05]  /*2320*/  LOP3.LUT R8, R0, 0x30, RZ, 0x3c, !PT ;  /* 0x0000003000087812 */ /* 0x000fca00078e3cff */
[----:B------:R1:W-:Y:S01]  /*2330*/  STS.128 [R8+UR8], R52 ;  /* 0x0000003408007988 */ /* 0x0003e20008000c08 */
[----:B------:R2:W-:Y:S06]  /*2340*/  MEMBAR.ALL.CTA ;  /* 0x0000000000007992 */ /* 0x0005ec0000008000 */
[----:B--2---:R-:W2:Y:S02]  /*2350*/  FENCE.VIEW.ASYNC.S ;  /* 0x00000000000073c6 */ /* 0x004ea40000000000 */
[----:B--2---:R-:W-:Y:S06]  /*2360*/  BAR.SYNC.DEFER_BLOCKING 0x0 ;  /* 0x0000000000007b1d */ /* 0x004fec0000010000 */
[----:B------:R1:W-:Y:S01]  /*2370*/  @UP1 UTMASTG.2D [UR8], [UR14] ;  /* 0x000000080e0013b5 */ /* 0x0003e20008008000 */
[----:B------:R0:W-:Y:S01]  /*2380*/  UTMACMDFLUSH ;  /* 0x00000000000079b7 */ /* 0x0001e20000000000 */
[----:B------:R-:W-:-:S04]  /*2390*/  DEPBAR.LE SB0, 0x0 ;  /* 0x000080000000791a */ /* 0x000fc80000000000 */
[----:B------:R-:W-:Y:S08]  /*23a0*/  BAR.SYNC.DEFER_BLOCKING 0x0 ;  /* 0x0000000000007b1d */ /* 0x000ff00000010000 */
[----:B------:R-:W-:Y:S06]  /*23b0*/  BAR.SYNC.DEFER_BLOCKING 0x0 ;  /* 0x0000000000007b1d */ /* 0x000fec0000010000 */
[----:B-1----:R-:W-:Y:S05]  /*23c0*/  @P2 BRA `(.L_x_64) ;  /* 0x0000000000a02947 */ /* 0x002fea0003800000 */
[----:B------:R-:W1:Y:S01]  /*23d0*/  S2UR UR5, SR_CgaCtaId ;  /* 0x00000000000579c3 */ /* 0x000e620000008800 */
[----:B------:R-:W-:Y:S01]  /*23e0*/  NOP ;  /* 0x0000000000007918 */ /* 0x000fe20000000000 */
[----:B------:R-:W-:Y:S01]  /*23f0*/  UMOV UR4, 0x50 ;  /* 0x0000005000047882 */ /* 0x000fe20000000000 */
[----:B------:R-:W-:Y:S02]  /*2400*/  IMAD.U32 R0, RZ, RZ, UR25 ;  /* 0x00000019ff007e24 */ /* 0x000fe4000f8e00ff */
[----:B------:R-:W-:Y:S02]  /*2410*/  IMAD.MOV.U32 R3, RZ, RZ, 0xf ;  /* 0x0000000fff037424 */ /* 0x000fe400078e00ff */
[----:B------:R-:W-:Y:S01]  /*2420*/  IMAD.MOV.U32 R7, RZ, RZ, 0x1 ;  /* 0x00000001ff077424 */ /* 0x000fe200078e00ff */
[----:B------:R-:W-:-:S04]  /*2430*/  LOP3.LUT R0, R0, 0xffff, RZ, 0xc0, !PT ;  /* 0x0000ffff00007812 */ /* 0x000fc800078ec0ff */
[----:B------:R-:W-:-:S05]  /*2440*/  SHF.R.U32.HI R0, RZ, 0x5, R0 ;  /* 0x00000005ff007819 */ /* 0x000fca0000011600 */
[----:B------:R-:W-:Y:S01]  /*2450*/  VIADD R2, R0, 0x10 ;  /* 0x0000001000027836 */ /* 0x000fe20000000000 */
[----:B------:R-:W-:Y:S01]  /*2460*/  SHF.L.U32 R0, R3, R0, RZ ;  /* 0x0000000003007219 */ /* 0x000fe200000006ff */
[----:B-1----:R-:W-:-:S03]  /*2470*/  ULEA UR6, UR5, UR4, 0x18 ;  /* 0x0000000405067291 */ /* 0x002fc6000f8ec0ff */
[----:B------:R-:W-:-:S04]  /*2480*/  SHF.L.U32 R3, R7, R2, RZ ;  /* 0x0000000207037219 */ /* 0x000fc800000006ff */
[----:B------:R-:W-:Y:S02]  /*2490*/  LOP3.LUT R0, R3, R0, RZ, 0xfc, !PT ;  /* 0x0000000003007212 */ /* 0x000fe400078efcff */
[----:B------:R-:W1:Y:S02]  /*24a0*/  LDS R5, [UR6] ;  /* 0x00000006ff057984 */ /* 0x000e640008000800 */
[C---:B------:R-:W-:Y:S02]  /*24b0*/  LOP3.LUT R2, R0.reuse, 0xffff, RZ, 0xc0, !PT ;  /* 0x0000ffff00027812 */ /* 0x040fe400078ec0ff */
[----:B-1----:R-:W-:-:S04]  /*24c0*/  LOP3.LUT R3, R0, 0xffff, R5, 0x80, !PT ;  /* 0x0000ffff00037812 */ /* 0x002fc800078e8005 */
[----:B------:R-:W-:-:S13]  /*24d0*/  ISETP.NE.AND P0, PT, R3, R2, PT ;  /* 0x000000020300720c */ /* 0x000fda0003f05270 */
[----:B------:R-:W-:Y:S05]  /*24e0*/  @P0 BRA `(.L_x_65) ;  /* 0x0000000000500947 */ /* 0x000fea0003800000 */
[----:B------:R-:W-:Y:S02]  /*24f0*/  SHF.R.U32.HI R5, RZ, 0x10, R5 ;  /* 0x00000010ff057819 */ /* 0x000fe40000011605 */
[----:B------:R-:W-:-:S04]  /*2500*/  SHF.R.U32.HI R2, RZ, 0x10, R0 ;  /* 0x00000010ff027819 */ /* 0x000fc80000011600 */
[----:B------:R-:W-:-:S04]  /*2510*/  LOP3.LUT R5, R5, R2, RZ, 0xc0, !PT ;  /* 0x0000000205057212 */ /* 0x000fc800078ec0ff */
[----:B------:R-:W-:-:S13]  /*2520*/  ISETP.NE.AND P0, PT, R5, R2, PT ;  /* 0x000000020500720c */ /* 0x000fda0003f05270 */
[----:B------:R-:W-:Y:S05]  /*2530*/  @P0 BRA `(.L_x_66) ;  /* 0x0000000000300947 */ /* 0x000fea0003800000 */
[----:B------:R-:W-:Y:S01]  /*2540*/  R2UR UR4, R0 ;  /* 0x00000000000472ca */ /* 0x000fe200000e0000 */
[----:B------:R-:W-:Y:S01]  /*2550*/  VOTEU.ANY UR5, UPT, PT ;  /* 0x0000000000057886 */ /* 0x000fe200038e0100 */
[----:B------:R-:W1:Y:S01]  /*2560*/  S2R R0, SR_LANEID ;  /* 0x0000000000007919 */ /* 0x000e620000000000 */
[----:B------:R-:W-:-:S10]  /*2570*/  UFLO.U32 UR5, UR5 ;  /* 0x00000005000572bd */ /* 0x000fd400080e0000 */
[----:B------:R-:W-:-:S06]  /*2580*/  ULOP3.LUT UR4, URZ, UR4, URZ, 0x33, !UPT ;  /* 0x00000004ff047292 */ /* 0x000fcc000f8e33ff */
[----:B------:R-:W-:-:S04]  /*2590*/  IMAD.U32 R2, RZ, RZ, UR4 ;  /* 0x00000004ff027e24 */ /* 0x000fc8000f8e00ff */
[----:B------:R-:W2:Y:S02]  /*25a0*/  REDUX UR7, R2 ;  /* 0x00000000020773c4 */ /* 0x000ea40000000000 */
[----:B------:R3:W-:Y:S01]  /*25b0*/  UTCATOMSWS.AND URZ, UR4 ;  /* 0x0000000400ff79e3 */ /* 0x0007e20008000000 */
[----:B-1----:R-:W-:Y:S01]  /*25c0*/  ISETP.EQ.U32.AND P0, PT, R0, UR5, PT ;  /* 0x0000000500007c0c */ /* 0x002fe2000bf02070 */
[----:B--2---:R-:W-:-:S12]  /*25d0*/  IMAD.U32 R0, RZ, RZ, UR7 ;  /* 0x00000007ff007e24 */ /* 0x004fd8000f8e00ff */
[----:B------:R3:W-:Y:S01]  /*25e0*/  @P0 ATOMS.AND RZ, [UR6], R0 ;  /* 0x00000000ffff098c */ /* 0x0007e2000a800006 */
[----:B------:R-:W-:Y:S05]  /*25f0*/  BRA `(.L_x_64) ;  /* 0x0000000000147947 */ /* 0x000fea0003800000 */
.L_x_66:
[----:B------:R-:W-:-:S07]  /*2600*/  MOV R2, 0x2620 ;  /* 0x0000262000027802 */ /* 0x000fce0000000f00 */
[----:B------:R-:W-:Y:S05]  /*2610*/  CALL.REL.NOINC `($__internal_0_$__cuda_sm10x_tcgen05_guardrail_trap_col_being_dealloced_not_returned_by_alloc) ;  /* 0x0000000000447944 */ /* 0x000fea0003c00000 */
[----:B------:R-:W-:Y:S05]  /*2620*/  BRA `(.L_x_64) ;  /* 0x0000000000087947 */ /* 0x000fea0003800000 */
.L_x_65:
[----:B------:R-:W-:-:S07]  /*2630*/  MOV R2, 0x2650 ;  /* 0x0000265000027802 */ /* 0x000fce0000000f00 */
[----:B------:R-:W-:Y:S05]  /*2640*/  CALL.REL.NOINC `($__internal_2_$__cuda_sm10x_tcgen05_guardrail_trap_unallocated_columns_being_dealloced) ;  /* 0x0000000000507944 */ /* 0x000fea0003c00000 */
.L_x_64:
[----:B------:R-:W-:Y:S01]  /*2650*/  NOP ;  /* 0x0000000000007918 */ /* 0x000fe20000000000 */
[----:B---3--:R-:W-:Y:S05]  /*2660*/  EXIT ;  /* 0x000000000000794d */ /* 0x008fea0003800000 */
.L_x_55:
[----:B------:R-:W1:Y:S02]  /*2670*/  SYNCS.PHASECHK.TRANS64.TRYWAIT P0, [UR8+0x6000], RZ ;  /* 0x006000ffff0075a7 */ /* 0x000e640008001108 */
[----:B-1----:R-:W-:Y:S05]  /*2680*/  @!P0 BRA `(.L_x_55) ;  /* 0xfffffffc00f88947 */ /* 0x002fea000383ffff */
[----:B------:R-:W-:Y:S05]  /*2690*/  BRA `(.L_x_67) ;  /* 0xfffffff000d87947 */ /* 0x000fea000383ffff */
.L_x_57:
[----:B------:R-:W1:Y:S02]  /*26a0*/  SYNCS.PHASECHK.TRANS64.TRYWAIT P1, [UR8+0x6010], RZ ;  /* 0x006010ffff0075a7 */ /* 0x000e640008021108 */
[----:B-1----:R-:W-:Y:S05]  /*26b0*/  @!P1 BRA `(.L_x_57) ;  /* 0xfffffffc00f89947 */ /* 0x002fea000383ffff */
[----:B------:R-:W-:Y:S05]  /*26c0*/  BRA `(.L_x_68) ;  /* 0xfffffff400347947 */ /* 0x000fea000383ffff */
.L_x_58:
[----:B------:R-:W2:Y:S02]  /*26d0*/  SYNCS.PHASECHK.TRANS64.TRYWAIT P0, [UR8+0x6000], R3 ;  /* 0x00600003ff0075a7 */ /* 0x000ea40008001108 */
[----:B--2---:R-:W-:Y:S05]  /*26e0*/  @!P0 BRA `(.L_x_58) ;  /* 0xfffffffc00f88947 */ /* 0x004fea000383ffff */
[----:B------:R-:W-:Y:S05]  /*26f0*/  BRA `(.L_x_69) ;  /* 0xfffffff400a07947 */ /* 0x000fea000383ffff */
.L_x_60:
[----:B------:R-:W4:Y:S02]  /*2700*/  SYNCS.PHASECHK.TRANS64.TRYWAIT P0, [UR8+0x6010], R3 ;  /* 0x00601003ff0075a7 */ /* 0x000f240008001108 */
[----:B----4-:R-:W-:Y:S05]  /*2710*/  @!P0 BRA `(.L_x_60) ;  /* 0xfffffffc00f88947 */ /* 0x010fea000383ffff */
[----:B------:R-:W-:Y:S05]  /*2720*/  BRA `(.L_x_70) ;  /* 0xfffffff400f07947 */ /* 0x000fea000383ffff */
        .weak           $__internal_0_$__cuda_sm10x_tcgen05_guardrail_trap_col_being_dealloced_not_returned_by_alloc
        .type           $__internal_0_$__cuda_sm10x_tcgen05_guardrail_trap_col_being_dealloced_not_returned_by_alloc,@function
        .size           $__internal_0_$__cuda_sm10x_tcgen05_guardrail_trap_col_being_dealloced_not_returned_by_alloc,($__internal_1_$__cuda_sm10x_tcgen05_guardrail_trap_phase_invalid_during_alloc - $__internal_0_$__cuda_sm10x_tcgen05_guardrail_trap_col_being_dealloced_not_returned_by_alloc)
$__internal_0_$__cuda_sm10x_tcgen05_guardrail_trap_col_being_dealloced_not_returned_by_alloc:
[----:B------:R-:W-:Y:S05]  /*2730*/  BPT.TRAP 0x1 ;  /* 0x000000040000795c */ /* 0x000fea0000300000 */
[----:B------:R-:W-:-:S04]  /*2740*/  IMAD.MOV.U32 R3, RZ, RZ, 0x0 ;  /* 0x00000000ff037424 */ /* 0x000fc800078e00ff */
[----:B------:R-:W-:Y:S05]  /*2750*/  RET.REL.NODEC R2 `(gluon_tcgen05) ;  /* 0xffffffd802287950 */ /* 0x000fea0003c3ffff */
        .weak           $__internal_1_$__cuda_sm10x_tcgen05_guardrail_trap_phase_invalid_during_alloc
        .type           $__internal_1_$__cuda_sm10x_tcgen05_guardrail_trap_phase_invalid_during_alloc,@function
        .size           $__internal_1_$__cuda_sm10x_tcgen05_guardrail_trap_phase_invalid_during_alloc,($__internal_2_$__cuda_sm10x_tcgen05_guardrail_trap_unallocated_columns_being_dealloced - $__internal_1_$__cuda_sm10x_tcgen05_guardrail_trap_phase_invalid_during_alloc)
$__internal_1_$__cuda_sm10x_tcgen05_guardrail_trap_phase_invalid_during_alloc:
[----:B------:R-:W-:Y:S05]  /*2760*/  BPT.TRAP 0x1 ;  /* 0x000000040000795c */ /* 0x000fea0000300000 */
[----:B------:R-:W-:-:S04]  /*2770*/  IMAD.MOV.U32 R3, RZ, RZ, 0x0 ;  /* 0x00000000ff037424 */ /* 0x000fc800078e00ff */
[----:B------:R-:W-:Y:S05]  /*2780*/  RET.REL.NODEC R2 `(gluon_tcgen05) ;  /* 0xffffffd8021c7950 */ /* 0x000fea0003c3ffff */
        .weak           $__internal_2_$__cuda_sm10x_tcgen05_guardrail_trap_unallocated_columns_being_dealloced
        .type           $__internal_2_$__cuda_sm10x_tcgen05_guardrail_trap_unallocated_columns_being_dealloced,@function
        .size           $__internal_2_$__cuda_sm10x_tcgen05_guardrail_trap_unallocated_columns_being_dealloced,(.L_x_74 - $__internal_2_$__cuda_sm10x_tcgen05_guardrail_trap_unallocated_columns_being_dealloced)
$__internal_2_$__cuda_sm10x_tcgen05_guardrail_trap_unallocated_columns_being_dealloced:
[----:B------:R-:W-:Y:S05]  /*2790*/  BPT.TRAP 0x1 ;  /* 0x000000040000795c */ /* 0x000fea0000300000 */
[----:B------:R-:W-:-:S04]  /*27a0*/  IMAD.MOV.U32 R3, RZ, RZ, 0x0 ;  /* 0x00000000ff037424 */ /* 0x000fc800078e00ff */
[----:B------:R-:W-:Y:S05]  /*27b0*/  RET.REL.NODEC R2 `(gluon_tcgen05) ;  /* 0xffffffd802107950 */ /* 0x000fea0003c3ffff */
.L_x_71:
[----:B------:R-:W-:-:S00]  /*27c0*/  BRA `(.L_x_71) ;  /* 0xfffffffc00fc7947 */ /* 0x000fc0000383ffff */
[----:B------:R-:W-:-:S00]  /*27d0*/  NOP ;  /* 0x0000000000007918 */ /* 0x000fc00000000000 */
        /* <DEDUP_REMOVED lines=10> */
.L_x_74:


//--------------------- .nv.shared.gluon_tcgen05  --------------------------
	.section	.nv.shared.gluon_tcgen05,"aw",@nobits
	.sectionflags	@""
	.align	16
	.zero		1024


//--------------------- .nv.shared.reserved.0     --------------------------
	.section	.nv.shared.reserved.0,"aw",@nobits
	.align	8
	.weak		__nv_reservedSMEM_offset_0_alias
	.size		__nv_reservedSMEM_offset_0_alias, 0, 64
	.other		__nv_reservedSMEM_offset_0_alias,@"STO_CUDA_RESERVED_SHARED STV_DEFAULT"
__nv_reservedSMEM_offset_0_alias:
	.zero		0
.nv.shared.reserved.0:
	.zero		64
	.weak		__nv_reservedSMEM_allocation_phase
	.type		__nv_reservedSMEM_allocation_phase,@object
	.size		__nv_reservedSMEM_allocation_phase,(.L_0 - __nv_reservedSMEM_allocation_phase)
__nv_reservedSMEM_allocation_phase:
	.zero		1
.L_0:
	.zero		7
	.weak		__nv_reservedSMEM_devtool_atexit_pc
	.type		__nv_reservedSMEM_devtool_atexit_pc,@object
	.size		__nv_reservedSMEM_devtool_atexit_pc,(__nv_reservedSMEM_allocation_mask - __nv_reservedSMEM_devtool_atexit_pc)
__nv_reservedSMEM_devtool_atexit_pc:
	.zero		8
	.weak		__nv_reservedSMEM_allocation_mask
	.type		__nv_reservedSMEM_allocation_mask,@object
	.size		__nv_reservedSMEM_allocation_mask,(.L_2 - __nv_reservedSMEM_allocation_mask)
__nv_reservedSMEM_allocation_mask:
	.zero		4
.L_2:


//--------------------- .nv.constant0.gluon_tcgen05 --------------------------
	.section	.nv.constant0.gluon_tcgen05,"a",@progbits
	.sectionflags	@""
	.align	4
.nv.constant0.gluon_tcgen05:
	.zero		976


//--------------------- SYMBOLS --------------------------

	.type		.nv.reservedSmem.offset0,@object
	.size		.nv.reservedSmem.offset0,0x4
	.type		.nv.reservedSmem.cap,@object
	.size		.nv.reservedSmem.cap,0x4
